// auto-generated by cutlass_sweep.gemm — config: {"arch": "sm_100", "cluster_m": 4, "cluster_n": 4, "dtype": "int8", "dtype_b": "int8", "layout": "nt", "stages": 0, "tile_k": 32, "tile_m": 256, "tile_n": 64}
#include "cutlass/cutlass.h"
#include "cutlass/gemm/collective/collective_builder.hpp"
#include "cutlass/gemm/device/gemm_universal_adapter.h"
#include "cutlass/gemm/kernel/gemm_universal.hpp"
#include "cutlass/epilogue/collective/collective_builder.hpp"

using ElemA = int8_t;
using ElemB = int8_t;
using ElemCD = int8_t;
using Acc  = int32_t;
using TileShape    = cute::Shape<cute::_256, cute::_64, cute::_32>;
using ClusterShape = cute::Shape<cute::_4, cute::_4, cute::_1>;

using CollectiveEpilogue = typename cutlass::epilogue::collective::CollectiveBuilder<
    cutlass::arch::Sm100, cutlass::arch::OpClassTensorOp,
    TileShape, ClusterShape,
    cutlass::epilogue::collective::EpilogueTileAuto,
    Acc, Acc,
    ElemCD, cutlass::layout::RowMajor, 128 / cutlass::sizeof_bits<ElemCD>::value,
    ElemCD, cutlass::layout::RowMajor, 128 / cutlass::sizeof_bits<ElemCD>::value,
    cutlass::epilogue::collective::EpilogueScheduleAuto
  >::CollectiveOp;

using CollectiveMainloop = typename cutlass::gemm::collective::CollectiveBuilder<
    cutlass::arch::Sm100, cutlass::arch::OpClassTensorOp,
    ElemA, cutlass::layout::RowMajor, 128 / cutlass::sizeof_bits<ElemA>::value,
    ElemB, cutlass::layout::ColumnMajor, 128 / cutlass::sizeof_bits<ElemB>::value,
    Acc,
    TileShape, ClusterShape,
    cutlass::gemm::collective::StageCountAutoCarveout<static_cast<int>(sizeof(typename CollectiveEpilogue::SharedStorage))>,
    cutlass::gemm::collective::KernelScheduleAuto
  >::CollectiveOp;

using GemmKernel = cutlass::gemm::kernel::GemmUniversal<
    cute::Shape<int,int,int,int>,
    CollectiveMainloop,
    CollectiveEpilogue
>;
using Gemm = cutlass::gemm::device::GemmUniversalAdapter<GemmKernel>;

// Force the device kernel symbol into the cubin without needing a host main.
auto* _anchor = &cutlass::device_kernel<GemmKernel>;


// ===== COMPILED SASS (sm_100a) =====

	.target	sm_100a

	.elftype	@"ET_EXEC"


//--------------------- .note.nv.tkinfo           --------------------------
	.section	.note.nv.tkinfo,"",@"SHT_NOTE"
	.sectionflags	@"SHF_NOTE_NV_TKINFO"
	.tkinfo
        /*0018*/ 	.word	0x00000002
        /*0030*/ 	.string	""
        /*0030*/ 	.string	"ptxas"
        /*0030*/ 	.string	"Cuda compilation tools, release 13.0, V13.0.88"
        /*0030*/ 	.string	"Build cuda_13.0.r13.0/compiler.36424714_0"
        /*0030*/ 	.string	"-arch sm_100a -m 64 "



//--------------------- .note.nv.cuinfo           --------------------------
	.section	.note.nv.cuinfo,"",@"SHT_NOTE"
	.sectionflags	@"SHF_NOTE_NV_CUINFO"
        /*0018*/ 	.short	0x0002
        /*001a*/ 	.short	0x0064
        /*001c*/ 	.short	0x0082
	.zero		2


//--------------------- .nv.info                  --------------------------
	.section	.nv.info,"",@"SHT_CUDA_INFO"
	.align	4


	//----- nvinfo : EIATTR_REGCOUNT
	.align		4
        /*0000*/ 	.byte	0x04, 0x2f
        /*0002*/ 	.short	(.L_19 - .L_18)
	.align		4
.L_18:
        /*0004*/ 	.word	index@(_ZN7cutlass13device_kernelINS_4gemm6kernel13GemmUniversalIN4cute5tupleIJiiiiEEENS1_10collective13CollectiveMmaINS1_35MainloopSm100TmaUmmaWarpSpecializedILi41ELi2ELi4ENS5_IJNS4_1CILi4EEESB_NSA_ILi1EEEEEEEENS5_IJNSA_ILi256EEENSA_ILi64EEENSA_ILi32EEEEEEaNS5_IJlSC_lEEEaSJ_NS4_8TiledMMAINS4_8MMA_AtomIJNS4_21SM100_MMA_S8_2x1SM_SSIaaiLi256ELi64ELNS4_4UMMA5MajorE0ELSO_0ELNSN_8SaturateE0EEEEEENS4_6LayoutINS5_IJSC_SC_SC_EEENS5_IJNSA_ILi0EEESU_SU_EEEEENS5_IJNS4_10UnderscoreESX_SX_EEEEENS4_28SM100_TMA_2SM_LOAD_MULTICASTENS4_14ComposedLayoutINS4_7SwizzleILi1ELi4ELi3EEENS4_18smem_ptr_flag_bitsILi8EEENSS_INS5_IJNSA_ILi8EEESH_EEENS5_IJSH_SC_EEEEEEEvNS4_8identityES10_S1A_vS1B_EENS_8epilogue10collective18CollectiveEpilogueINS1D_23Sm100TmaWarpSpecializedILi1ELi1ELi64ELb0ELb0EEEJNS5_IJNSA_ILi128EEESG_SH_EEENS5_IJNSS_IS1I_SC_EENSS_ISG_SC_EEEEEaSJ_aSJ_NS1D_6fusion15FusionCallbacksIS1H_NS1N_17LinearCombinationIaiaiLNS_15FloatRoundStyleE2EEES1J_S1M_JEEENS4_5SM1004TMEM4LOAD26SM100_TMEM_LOAD_32dp32b64xENS4_13SM90_TMA_LOADENS11_INS12_ILi2ELi4ELi3EEES15_NSS_INS5_IJS16_SG_EEENS5_IJSG_SC_EEEEEEENS4_39AutoVectorizingCopyWithAssumedAlignmentILi128EEENS4_14SM90_TMA_STOREES22_S24_S24_EEEvvEEEEvNT_6ParamsE)
        /*0008*/ 	.word	0x0000009d


	//----- nvinfo : EIATTR_FRAME_SIZE
	.align		4
.L_19:
        /*000c*/ 	.byte	0x04, 0x11
        /*000e*/ 	.short	(.L_21 - .L_20)
	.align		4
.L_20:
        /*0010*/ 	.word	index@($__internal_2_$__cuda_sm10x_tcgen05_guardrail_trap_unallocated_columns_being_dealloced)
        /*0014*/ 	.word	0x00000000


	//----- nvinfo : EIATTR_FRAME_SIZE
	.align		4
.L_21:
        /*0018*/ 	.byte	0x04, 0x11
        /*001a*/ 	.short	(.L_23 - .L_22)
	.align		4
.L_22:
        /*001c*/ 	.word	index@($__internal_1_$__cuda_sm10x_tcgen05_guardrail_trap_phase_invalid_during_alloc)
        /*0020*/ 	.word	0x00000000


	//----- nvinfo : EIATTR_FRAME_SIZE
	.align		4
.L_23:
        /*0024*/ 	.byte	0x04, 0x11
        /*0026*/ 	.short	(.L_25 - .L_24)
	.align		4
.L_24:
        /*0028*/ 	.word	index@($__internal_0_$__cuda_sm10x_tcgen05_guardrail_trap_col_being_dealloced_not_returned_by_alloc)
        /*002c*/ 	.word	0x00000000


	//----- nvinfo : EIATTR_FRAME_SIZE
	.align		4
.L_25:
        /*0030*/ 	.byte	0x04, 0x11
        /*0032*/ 	.short	(.L_27 - .L_26)
	.align		4
.L_26:
        /*0034*/ 	.word	index@(_ZN7cutlass13device_kernelINS_4gemm6kernel13GemmUniversalIN4cute5tupleIJiiiiEEENS1_10collective13CollectiveMmaINS1_35MainloopSm100TmaUmmaWarpSpecializedILi41ELi2ELi4ENS5_IJNS4_1CILi4EEESB_NSA_ILi1EEEEEEEENS5_IJNSA_ILi256EEENSA_ILi64EEENSA_ILi32EEEEEEaNS5_IJlSC_lEEEaSJ_NS4_8TiledMMAINS4_8MMA_AtomIJNS4_21SM100_MMA_S8_2x1SM_SSIaaiLi256ELi64ELNS4_4UMMA5MajorE0ELSO_0ELNSN_8SaturateE0EEEEEENS4_6LayoutINS5_IJSC_SC_SC_EEENS5_IJNSA_ILi0EEESU_SU_EEEEENS5_IJNS4_10UnderscoreESX_SX_EEEEENS4_28SM100_TMA_2SM_LOAD_MULTICASTENS4_14ComposedLayoutINS4_7SwizzleILi1ELi4ELi3EEENS4_18smem_ptr_flag_bitsILi8EEENSS_INS5_IJNSA_ILi8EEESH_EEENS5_IJSH_SC_EEEEEEEvNS4_8identityES10_S1A_vS1B_EENS_8epilogue10collective18CollectiveEpilogueINS1D_23Sm100TmaWarpSpecializedILi1ELi1ELi64ELb0ELb0EEEJNS5_IJNSA_ILi128EEESG_SH_EEENS5_IJNSS_IS1I_SC_EENSS_ISG_SC_EEEEEaSJ_aSJ_NS1D_6fusion15FusionCallbacksIS1H_NS1N_17LinearCombinationIaiaiLNS_15FloatRoundStyleE2EEES1J_S1M_JEEENS4_5SM1004TMEM4LOAD26SM100_TMEM_LOAD_32dp32b64xENS4_13SM90_TMA_LOADENS11_INS12_ILi2ELi4ELi3EEES15_NSS_INS5_IJS16_SG_EEENS5_IJSG_SC_EEEEEEENS4_39AutoVectorizingCopyWithAssumedAlignmentILi128EEENS4_14SM90_TMA_STOREES22_S24_S24_EEEvvEEEEvNT_6ParamsE)
        /*0038*/ 	.word	0x00000000


	//----- nvinfo : EIATTR_MIN_STACK_SIZE
	.align		4
.L_27:
        /*003c*/ 	.byte	0x04, 0x12
        /*003e*/ 	.short	(.L_29 - .L_28)
	.align		4
.L_28:
        /*0040*/ 	.word	index@(_ZN7cutlass13device_kernelINS_4gemm6kernel13GemmUniversalIN4cute5tupleIJiiiiEEENS1_10collective13CollectiveMmaINS1_35MainloopSm100TmaUmmaWarpSpecializedILi41ELi2ELi4ENS5_IJNS4_1CILi4EEESB_NSA_ILi1EEEEEEEENS5_IJNSA_ILi256EEENSA_ILi64EEENSA_ILi32EEEEEEaNS5_IJlSC_lEEEaSJ_NS4_8TiledMMAINS4_8MMA_AtomIJNS4_21SM100_MMA_S8_2x1SM_SSIaaiLi256ELi64ELNS4_4UMMA5MajorE0ELSO_0ELNSN_8SaturateE0EEEEEENS4_6LayoutINS5_IJSC_SC_SC_EEENS5_IJNSA_ILi0EEESU_SU_EEEEENS5_IJNS4_10UnderscoreESX_SX_EEEEENS4_28SM100_TMA_2SM_LOAD_MULTICASTENS4_14ComposedLayoutINS4_7SwizzleILi1ELi4ELi3EEENS4_18smem_ptr_flag_bitsILi8EEENSS_INS5_IJNSA_ILi8EEESH_EEENS5_IJSH_SC_EEEEEEEvNS4_8identityES10_S1A_vS1B_EENS_8epilogue10collective18CollectiveEpilogueINS1D_23Sm100TmaWarpSpecializedILi1ELi1ELi64ELb0ELb0EEEJNS5_IJNSA_ILi128EEESG_SH_EEENS5_IJNSS_IS1I_SC_EENSS_ISG_SC_EEEEEaSJ_aSJ_NS1D_6fusion15FusionCallbacksIS1H_NS1N_17LinearCombinationIaiaiLNS_15FloatRoundStyleE2EEES1J_S1M_JEEENS4_5SM1004TMEM4LOAD26SM100_TMEM_LOAD_32dp32b64xENS4_13SM90_TMA_LOADENS11_INS12_ILi2ELi4ELi3EEES15_NSS_INS5_IJS16_SG_EEENS5_IJSG_SC_EEEEEEENS4_39AutoVectorizingCopyWithAssumedAlignmentILi128EEENS4_14SM90_TMA_STOREES22_S24_S24_EEEvvEEEEvNT_6ParamsE)
        /*0044*/ 	.word	0x00000000
.L_29:


//--------------------- .nv.compat                --------------------------
	.section	.nv.compat,"",@"SHT_CUDA_COMPAT_INFO"
	.align	4
        /*0000*/ 	.byte	0x02, 0x09, 0x01, 0x00, 0x02, 0x02, 0x03, 0x00, 0x02, 0x05, 0x06, 0x00, 0x03, 0x07, 0x01, 0x01
        /*0010*/ 	.byte	0x02, 0x03, 0x01, 0x00, 0x02, 0x06, 0x01, 0x00, 0x04, 0x0b, 0x08, 0x00, 0x01, 0x00, 0x00, 0x00
        /*0020*/ 	.byte	0x00, 0x00, 0x00, 0x00


//--------------------- .nv.info._ZN7cutlass13device_kernelINS_4gemm6kernel13GemmUniversalIN4cute5tupleIJiiiiEEENS1_10collective13CollectiveMmaINS1_35MainloopSm100TmaUmmaWarpSpecializedILi41ELi2ELi4ENS5_IJNS4_1CILi4EEESB_NSA_ILi1EEEEEEEENS5_IJNSA_ILi256EEENSA_ILi64EEENSA_ILi32EEEEEEaNS5_IJlSC_lEEEaSJ_NS4_8TiledMMAINS4_8MMA_AtomIJNS4_21SM100_MMA_S8_2x1SM_SSIaaiLi256ELi64ELNS4_4UMMA5MajorE0ELSO_0ELNSN_8SaturateE0EEEEEENS4_6LayoutINS5_IJSC_SC_SC_EEENS5_IJNSA_ILi0EEESU_SU_EEEEENS5_IJNS4_10UnderscoreESX_SX_EEEEENS4_28SM100_TMA_2SM_LOAD_MULTICASTENS4_14ComposedLayoutINS4_7SwizzleILi1ELi4ELi3EEENS4_18smem_ptr_flag_bitsILi8EEENSS_INS5_IJNSA_ILi8EEESH_EEENS5_IJSH_SC_EEEEEEEvNS4_8identityES10_S1A_vS1B_EENS_8epilogue10collective18CollectiveEpilogueINS1D_23Sm100TmaWarpSpecializedILi1ELi1ELi64ELb0ELb0EEEJNS5_IJNSA_ILi128EEESG_SH_EEENS5_IJNSS_IS1I_SC_EENSS_ISG_SC_EEEEEaSJ_aSJ_NS1D_6fusion15FusionCallbacksIS1H_NS1N_17LinearCombinationIaiaiLNS_15FloatRoundStyleE2EEES1J_S1M_JEEENS4_5SM1004TMEM4LOAD26SM100_TMEM_LOAD_32dp32b64xENS4_13SM90_TMA_LOADENS11_INS12_ILi2ELi4ELi3EEES15_NSS_INS5_IJS16_SG_EEENS5_IJSG_SC_EEEEEEENS4_39AutoVectorizingCopyWithAssumedAlignmentILi128EEENS4_14SM90_TMA_STOREES22_S24_S24_EEEvvEEEEvNT_6ParamsE --------------------------
	.section	.nv.info._ZN7cutlass13device_kernelINS_4gemm6kernel13GemmUniversalIN4cute5tupleIJiiiiEEENS1_10collective13CollectiveMmaINS1_35MainloopSm100TmaUmmaWarpSpecializedILi41ELi2ELi4ENS5_IJNS4_1CILi4EEESB_NSA_ILi1EEEEEEEENS5_IJNSA_ILi256EEENSA_ILi64EEENSA_ILi32EEEEEEaNS5_IJlSC_lEEEaSJ_NS4_8TiledMMAINS4_8MMA_AtomIJNS4_21SM100_MMA_S8_2x1SM_SSIaaiLi256ELi64ELNS4_4UMMA5MajorE0ELSO_0ELNSN_8SaturateE0EEEEEENS4_6LayoutINS5_IJSC_SC_SC_EEENS5_IJNSA_ILi0EEESU_SU_EEEEENS5_IJNS4_10UnderscoreESX_SX_EEEEENS4_28SM100_TMA_2SM_LOAD_MULTICASTENS4_14ComposedLayoutINS4_7SwizzleILi1ELi4ELi3EEENS4_18smem_ptr_flag_bitsILi8EEENSS_INS5_IJNSA_ILi8EEESH_EEENS5_IJSH_SC_EEEEEEEvNS4_8identityES10_S1A_vS1B_EENS_8epilogue10collective18CollectiveEpilogueINS1D_23Sm100TmaWarpSpecializedILi1ELi1ELi64ELb0ELb0EEEJNS5_IJNSA_ILi128EEESG_SH_EEENS5_IJNSS_IS1I_SC_EENSS_ISG_SC_EEEEEaSJ_aSJ_NS1D_6fusion15FusionCallbacksIS1H_NS1N_17LinearCombinationIaiaiLNS_15FloatRoundStyleE2EEES1J_S1M_JEEENS4_5SM1004TMEM4LOAD26SM100_TMEM_LOAD_32dp32b64xENS4_13SM90_TMA_LOADENS11_INS12_ILi2ELi4ELi3EEES15_NSS_INS5_IJS16_SG_EEENS5_IJSG_SC_EEEEEEENS4_39AutoVectorizingCopyWithAssumedAlignmentILi128EEENS4_14SM90_TMA_STOREES22_S24_S24_EEEvvEEEEvNT_6ParamsE,"",@"SHT_CUDA_INFO"
	.sectionflags	@""
	.align	4


	//----- nvinfo : EIATTR_CUDA_API_VERSION
	.align		4
        /*0000*/ 	.byte	0x04, 0x37
        /*0002*/ 	.short	(.L_31 - .L_30)
.L_30:
        /*0004*/ 	.word	0x00000082


	//----- nvinfo : EIATTR_KPARAM_INFO
	.align		4
.L_31:
        /*0008*/ 	.byte	0x04, 0x17
        /*000a*/ 	.short	(.L_33 - .L_32)
.L_32:
        /*000c*/ 	.word	0x00000000
        /*0010*/ 	.short	0x0000
        /*0012*/ 	.short	0x0000
        /*0014*/ 	.byte	0x00, 0xf0, 0x01, 0x20


	//----- nvinfo : EIATTR_AT_ENTRY_FRAGMENTS
	.align		4
.L_33:
        /*0018*/ 	.byte	0x04, 0x4f
        /*001a*/ 	.short	(.L_35 - .L_34)


	//   ....[0]....
.L_34:
        /*001c*/ 	.word	0x00000007


	//----- nvinfo : EIATTR_RESERVED_SMEM_USED
	.align		4
.L_35:
        /*0020*/ 	.byte	0x01, 0x41
	.zero		2


	//----- nvinfo : EIATTR_SPARSE_MMA_MASK
	.align		4
        /*0024*/ 	.byte	0x03, 0x50
        /*0026*/ 	.short	0x0000


	//----- nvinfo : EIATTR_TCGEN05_2CTA_USED
	.align		4
        /*0028*/ 	.byte	0x01, 0x52
	.zero		2


	//----- nvinfo : EIATTR_MAXREG_COUNT
	.align		4
        /*002c*/ 	.byte	0x03, 0x1b
        /*002e*/ 	.short	0x00ff


	//----- nvinfo : EIATTR_NUM_BARRIERS
	.align		4
        /*0030*/ 	.byte	0x02, 0x4c
        /*0032*/ 	.byte	0x07
	.zero		1


	//----- nvinfo : EIATTR_EXTERNS
	.align		4
        /*0034*/ 	.byte	0x04, 0x0f
        /*0036*/ 	.short	(.L_37 - .L_36)


	//   ....[0]....
	.align		4
.L_36:
        /*0038*/ 	.word	index@(__assertfail)


	//----- nvinfo : EIATTR_MERCURY_ISA_VERSION
	.align		4
.L_37:
        /*003c*/ 	.byte	0x03, 0x5f
        /*003e*/ 	.short	0x0101


	//----- nvinfo : EIATTR_INT_WARP_WIDE_INSTR_OFFSETS
	.align		4
        /*0040*/ 	.byte	0x04, 0x31
        /*0042*/ 	.short	(.L_39 - .L_38)


	//   ....[0]....
.L_38:
        /*0044*/ 	.word	0x000011f0


	//   ....[1]....
        /*0048*/ 	.word	0x00001270


	//   ....[2]....
        /*004c*/ 	.word	0x00005c30


	//   ....[3]....
        /*0050*/ 	.word	0x00005c60


	//   ....[4]....
        /*0054*/ 	.word	0x00005cb0


	//   ....[5]....
        /*0058*/ 	.word	0x00006740


	//   ....[6]....
        /*005c*/ 	.word	0x000067f0


	//----- nvinfo : EIATTR_COOP_GROUP_MASK_REGIDS
	.align		4
.L_39:
        /*0060*/ 	.byte	0x04, 0x29
        /*0062*/ 	.short	(.L_41 - .L_40)


	//   ....[0]....
.L_40:
        /*0064*/ 	.word	0xffffffff


	//   ....[1]....
        /*0068*/ 	.word	0xffffffff


	//   ....[2]....
        /*006c*/ 	.word	0xffffffff


	//   ....[3]....
        /*0070*/ 	.word	0xffffffff


	//   ....[4]....
        /*0074*/ 	.word	0xffffffff


	//   ....[5]....
        /*0078*/ 	.word	0xffffffff


	//   ....[6]....
        /*007c*/ 	.word	0xffffffff


	//   ....[7]....
        /*0080*/ 	.word	0xffffffff


	//   ....[8]....
        /*0084*/ 	.word	0xffffffff


	//   ....[9]....
        /*0088*/ 	.word	0xffffffff


	//   ....[10]....
        /*008c*/ 	.word	0xffffffff


	//   ....[11]....
        /*0090*/ 	.word	0xffffffff


	//   ....[12]....
        /*0094*/ 	.word	0xffffffff


	//   ....[13]....
        /*0098*/ 	.word	0xffffffff


	//----- nvinfo : EIATTR_COOP_GROUP_INSTR_OFFSETS
	.align		4
.L_41:
        /*009c*/ 	.byte	0x04, 0x28
        /*009e*/ 	.short	(.L_43 - .L_42)


	//   ....[0]....
.L_42:
        /*00a0*/ 	.word	0x000000c0


	//   ....[1]....
        /*00a4*/ 	.word	0x00000500


	//   ....[2]....
        /*00a8*/ 	.word	0x00000b90


	//   ....[3]....
        /*00ac*/ 	.word	0x00000cc0


	//   ....[4]....
        /*00b0*/ 	.word	0x00000db0


	//   ....[5]....
        /*00b4*/ 	.word	0x00000f10


	//   ....[6]....
        /*00b8*/ 	.word	0x000010a0


	//   ....[7]....
        /*00bc*/ 	.word	0x000012f0


	//   ....[8]....
        /*00c0*/ 	.word	0x00002880


	//   ....[9]....
        /*00c4*/ 	.word	0x00004b70


	//   ....[10]....
        /*00c8*/ 	.word	0x00005040


	//   ....[11]....
        /*00cc*/ 	.word	0x00005070


	//   ....[12]....
        /*00d0*/ 	.word	0x00005b50


	//   ....[13]....
        /*00d4*/ 	.word	0x00005d50


	//----- nvinfo : EIATTR_VRC_CTA_INIT_COUNT
	.align		4
.L_43:
        /*00d8*/ 	.byte	0x02, 0x4a
        /*00da*/ 	.byte	0x80
	.zero		1


	//----- nvinfo : EIATTR_SYSCALL_OFFSETS
	.align		4
        /*00dc*/ 	.byte	0x04, 0x46
        /*00de*/ 	.short	(.L_45 - .L_44)


	//   ....[0]....
.L_44:
        /*00e0*/ 	.word	0x000072c0


	//   ....[1]....
        /*00e4*/ 	.word	0x00007400


	//   ....[2]....
        /*00e8*/ 	.word	0x00007bb0


	//----- nvinfo : EIATTR_MBARRIER_INSTR_OFFSETS
	.align		4
.L_45:
        /*00ec*/ 	.byte	0x04, 0x39
        /*00ee*/ 	.short	(.L_47 - .L_46)


	//   ....[0]....
.L_46:
        /*00f0*/ 	.word	0x00000650
        /*00f4*/ 	.word	0x000000ff
        /*00f8*/ 	.word	0x00000000
        /*00fc*/ 	.short	0x0100
        /*00fe*/ 	.byte	0x06
	.zero		1


	//   ....[1]....
        /*0100*/ 	.word	0x00000660
        /*0104*/ 	.word	0x000000ff
        /*0108*/ 	.word	0x00000148
        /*010c*/ 	.short	0x0100
        /*010e*/ 	.byte	0x06
	.zero		1


	//   ....[2]....
        /*0110*/ 	.word	0x00000670
        /*0114*/ 	.word	0x000000ff
        /*0118*/ 	.word	0x00000008
        /*011c*/ 	.short	0x0100
        /*011e*/ 	.byte	0x06
	.zero		1


	//   ....[3]....
        /*0120*/ 	.word	0x00000680
        /*0124*/ 	.word	0x000000ff
        /*0128*/ 	.word	0x00000150
        /*012c*/ 	.short	0x0100
        /*012e*/ 	.byte	0x06
	.zero		1


	//   ....[4]....
        /*0130*/ 	.word	0x00000690
        /*0134*/ 	.word	0x000000ff
        /*0138*/ 	.word	0x00000010
        /*013c*/ 	.short	0x0100
        /*013e*/ 	.byte	0x06
	.zero		1


	//   ....[5]....
        /*0140*/ 	.word	0x000006a0
        /*0144*/ 	.word	0x000000ff
        /*0148*/ 	.word	0x00000158
        /*014c*/ 	.short	0x0100
        /*014e*/ 	.byte	0x06
	.zero		1


	//   ....[6]....
        /*0150*/ 	.word	0x000006b0
        /*0154*/ 	.word	0x000000ff
        /*0158*/ 	.word	0x00000018
        /*015c*/ 	.short	0x0100
        /*015e*/ 	.byte	0x06
	.zero		1


	//   ....[7]....
        /*0160*/ 	.word	0x000006c0
        /*0164*/ 	.word	0x000000ff
        /*0168*/ 	.word	0x00000160
        /*016c*/ 	.short	0x0100
        /*016e*/ 	.byte	0x06
	.zero		1


	//   ....[8]....
        /*0170*/ 	.word	0x000006d0
        /*0174*/ 	.word	0x000000ff
        /*0178*/ 	.word	0x00000020
        /*017c*/ 	.short	0x0100
        /*017e*/ 	.byte	0x06
	.zero		1


	//   ....[9]....
        /*0180*/ 	.word	0x000006e0
        /*0184*/ 	.word	0x000000ff
        /*0188*/ 	.word	0x00000168
        /*018c*/ 	.short	0x0100
        /*018e*/ 	.byte	0x06
	.zero		1


	//   ....[10]....
        /*0190*/ 	.word	0x000006f0
        /*0194*/ 	.word	0x000000ff
        /*0198*/ 	.word	0x00000028
        /*019c*/ 	.short	0x0100
        /*019e*/ 	.byte	0x06
	.zero		1


	//   ....[11]....
        /*01a0*/ 	.word	0x00000700
        /*01a4*/ 	.word	0x000000ff
        /*01a8*/ 	.word	0x00000170
        /*01ac*/ 	.short	0x0100
        /*01ae*/ 	.byte	0x06
	.zero		1


	//   ....[12]....
        /*01b0*/ 	.word	0x00000710
        /*01b4*/ 	.word	0x000000ff
        /*01b8*/ 	.word	0x00000030
        /*01bc*/ 	.short	0x0100
        /*01be*/ 	.byte	0x06
	.zero		1


	//   ....[13]....
        /*01c0*/ 	.word	0x00000720
        /*01c4*/ 	.word	0x000000ff
        /*01c8*/ 	.word	0x00000178
        /*01cc*/ 	.short	0x0100
        /*01ce*/ 	.byte	0x06
	.zero		1


	//   ....[14]....
        /*01d0*/ 	.word	0x00000730
        /*01d4*/ 	.word	0x000000ff
        /*01d8*/ 	.word	0x00000038
        /*01dc*/ 	.short	0x0100
        /*01de*/ 	.byte	0x06
	.zero		1


	//   ....[15]....
        /*01e0*/ 	.word	0x00000740
        /*01e4*/ 	.word	0x000000ff
        /*01e8*/ 	.word	0x00000180
        /*01ec*/ 	.short	0x0100
        /*01ee*/ 	.byte	0x06
	.zero		1


	//   ....[16]....
        /*01f0*/ 	.word	0x00000750
        /*01f4*/ 	.word	0x000000ff
        /*01f8*/ 	.word	0x00000040
        /*01fc*/ 	.short	0x0100
        /*01fe*/ 	.byte	0x06
	.zero		1


	//   ....[17]....
        /*0200*/ 	.word	0x00000760
        /*0204*/ 	.word	0x000000ff
        /*0208*/ 	.word	0x00000188
        /*020c*/ 	.short	0x0100
        /*020e*/ 	.byte	0x06
	.zero		1


	//   ....[18]....
        /*0210*/ 	.word	0x00000770
        /*0214*/ 	.word	0x000000ff
        /*0218*/ 	.word	0x00000048
        /*021c*/ 	.short	0x0100
        /*021e*/ 	.byte	0x06
	.zero		1


	//   ....[19]....
        /*0220*/ 	.word	0x00000780
        /*0224*/ 	.word	0x000000ff
        /*0228*/ 	.word	0x00000190
        /*022c*/ 	.short	0x0100
        /*022e*/ 	.byte	0x06
	.zero		1


	//   ....[20]....
        /*0230*/ 	.word	0x00000790
        /*0234*/ 	.word	0x000000ff
        /*0238*/ 	.word	0x00000050
        /*023c*/ 	.short	0x0100
        /*023e*/ 	.byte	0x06
	.zero		1


	//   ....[21]....
        /*0240*/ 	.word	0x000007a0
        /*0244*/ 	.word	0x000000ff
        /*0248*/ 	.word	0x00000198
        /*024c*/ 	.short	0x0100
        /*024e*/ 	.byte	0x06
	.zero		1


	//   ....[22]....
        /*0250*/ 	.word	0x000007b0
        /*0254*/ 	.word	0x000000ff
        /*0258*/ 	.word	0x00000058
        /*025c*/ 	.short	0x0100
        /*025e*/ 	.byte	0x06
	.zero		1


	//   ....[23]....
        /*0260*/ 	.word	0x000007c0
        /*0264*/ 	.word	0x000000ff
        /*0268*/ 	.word	0x000001a0
        /*026c*/ 	.short	0x0100
        /*026e*/ 	.byte	0x06
	.zero		1


	//   ....[24]....
        /*0270*/ 	.word	0x000007d0
        /*0274*/ 	.word	0x000000ff
        /*0278*/ 	.word	0x00000060
        /*027c*/ 	.short	0x0100
        /*027e*/ 	.byte	0x06
	.zero		1


	//   ....[25]....
        /*0280*/ 	.word	0x000007e0
        /*0284*/ 	.word	0x000000ff
        /*0288*/ 	.word	0x000001a8
        /*028c*/ 	.short	0x0100
        /*028e*/ 	.byte	0x06
	.zero		1


	//   ....[26]....
        /*0290*/ 	.word	0x000007f0
        /*0294*/ 	.word	0x000000ff
        /*0298*/ 	.word	0x00000068
        /*029c*/ 	.short	0x0100
        /*029e*/ 	.byte	0x06
	.zero		1


	//   ....[27]....
        /*02a0*/ 	.word	0x00000800
        /*02a4*/ 	.word	0x000000ff
        /*02a8*/ 	.word	0x000001b0
        /*02ac*/ 	.short	0x0100
        /*02ae*/ 	.byte	0x06
	.zero		1


	//   ....[28]....
        /*02b0*/ 	.word	0x00000810
        /*02b4*/ 	.word	0x000000ff
        /*02b8*/ 	.word	0x00000070
        /*02bc*/ 	.short	0x0100
        /*02be*/ 	.byte	0x06
	.zero		1


	//   ....[29]....
        /*02c0*/ 	.word	0x00000820
        /*02c4*/ 	.word	0x000000ff
        /*02c8*/ 	.word	0x000001b8
        /*02cc*/ 	.short	0x0100
        /*02ce*/ 	.byte	0x06
	.zero		1


	//   ....[30]....
        /*02d0*/ 	.word	0x00000830
        /*02d4*/ 	.word	0x000000ff
        /*02d8*/ 	.word	0x00000078
        /*02dc*/ 	.short	0x0100
        /*02de*/ 	.byte	0x06
	.zero		1


	//   ....[31]....
        /*02e0*/ 	.word	0x00000840
        /*02e4*/ 	.word	0x000000ff
        /*02e8*/ 	.word	0x000001c0
        /*02ec*/ 	.short	0x0100
        /*02ee*/ 	.byte	0x06
	.zero		1


	//   ....[32]....
        /*02f0*/ 	.word	0x00000850
        /*02f4*/ 	.word	0x000000ff
        /*02f8*/ 	.word	0x00000080
        /*02fc*/ 	.short	0x0100
        /*02fe*/ 	.byte	0x06
	.zero		1


	//   ....[33]....
        /*0300*/ 	.word	0x00000860
        /*0304*/ 	.word	0x000000ff
        /*0308*/ 	.word	0x000001c8
        /*030c*/ 	.short	0x0100
        /*030e*/ 	.byte	0x06
	.zero		1


	//   ....[34]....
        /*0310*/ 	.word	0x00000870
        /*0314*/ 	.word	0x000000ff
        /*0318*/ 	.word	0x00000088
        /*031c*/ 	.short	0x0100
        /*031e*/ 	.byte	0x06
	.zero		1


	//   ....[35]....
        /*0320*/ 	.word	0x00000880
        /*0324*/ 	.word	0x000000ff
        /*0328*/ 	.word	0x000001d0
        /*032c*/ 	.short	0x0100
        /*032e*/ 	.byte	0x06
	.zero		1


	//   ....[36]....
        /*0330*/ 	.word	0x00000890
        /*0334*/ 	.word	0x000000ff
        /*0338*/ 	.word	0x00000090
        /*033c*/ 	.short	0x0100
        /*033e*/ 	.byte	0x06
	.zero		1


	//   ....[37]....
        /*0340*/ 	.word	0x000008a0
        /*0344*/ 	.word	0x000000ff
        /*0348*/ 	.word	0x000001d8
        /*034c*/ 	.short	0x0100
        /*034e*/ 	.byte	0x06
	.zero		1


	//   ....[38]....
        /*0350*/ 	.word	0x000008b0
        /*0354*/ 	.word	0x000000ff
        /*0358*/ 	.word	0x00000098
        /*035c*/ 	.short	0x0100
        /*035e*/ 	.byte	0x06
	.zero		1


	//   ....[39]....
        /*0360*/ 	.word	0x000008c0
        /*0364*/ 	.word	0x000000ff
        /*0368*/ 	.word	0x000001e0
        /*036c*/ 	.short	0x0100
        /*036e*/ 	.byte	0x06
	.zero		1


	//   ....[40]....
        /*0370*/ 	.word	0x000008d0
        /*0374*/ 	.word	0x000000ff
        /*0378*/ 	.word	0x000000a0
        /*037c*/ 	.short	0x0100
        /*037e*/ 	.byte	0x06
	.zero		1


	//   ....[41]....
        /*0380*/ 	.word	0x000008e0
        /*0384*/ 	.word	0x000000ff
        /*0388*/ 	.word	0x000001e8
        /*038c*/ 	.short	0x0100
        /*038e*/ 	.byte	0x06
	.zero		1


	//   ....[42]....
        /*0390*/ 	.word	0x000008f0
        /*0394*/ 	.word	0x000000ff
        /*0398*/ 	.word	0x000000a8
        /*039c*/ 	.short	0x0100
        /*039e*/ 	.byte	0x06
	.zero		1


	//   ....[43]....
        /*03a0*/ 	.word	0x00000900
        /*03a4*/ 	.word	0x000000ff
        /*03a8*/ 	.word	0x000001f0
        /*03ac*/ 	.short	0x0100
        /*03ae*/ 	.byte	0x06
	.zero		1


	//   ....[44]....
        /*03b0*/ 	.word	0x00000910
        /*03b4*/ 	.word	0x000000ff
        /*03b8*/ 	.word	0x000000b0
        /*03bc*/ 	.short	0x0100
        /*03be*/ 	.byte	0x06
	.zero		1


	//   ....[45]....
        /*03c0*/ 	.word	0x00000920
        /*03c4*/ 	.word	0x000000ff
        /*03c8*/ 	.word	0x000001f8
        /*03cc*/ 	.short	0x0100
        /*03ce*/ 	.byte	0x06
	.zero		1


	//   ....[46]....
        /*03d0*/ 	.word	0x00000930
        /*03d4*/ 	.word	0x000000ff
        /*03d8*/ 	.word	0x000000b8
        /*03dc*/ 	.short	0x0100
        /*03de*/ 	.byte	0x06
	.zero		1


	//   ....[47]....
        /*03e0*/ 	.word	0x00000940
        /*03e4*/ 	.word	0x000000ff
        /*03e8*/ 	.word	0x00000200
        /*03ec*/ 	.short	0x0100
        /*03ee*/ 	.byte	0x06
	.zero		1


	//   ....[48]....
        /*03f0*/ 	.word	0x00000950
        /*03f4*/ 	.word	0x000000ff
        /*03f8*/ 	.word	0x000000c0
        /*03fc*/ 	.short	0x0100
        /*03fe*/ 	.byte	0x06
	.zero		1


	//   ....[49]....
        /*0400*/ 	.word	0x00000960
        /*0404*/ 	.word	0x000000ff
        /*0408*/ 	.word	0x00000208
        /*040c*/ 	.short	0x0100
        /*040e*/ 	.byte	0x06
	.zero		1


	//   ....[50]....
        /*0410*/ 	.word	0x00000970
        /*0414*/ 	.word	0x000000ff
        /*0418*/ 	.word	0x000000c8
        /*041c*/ 	.short	0x0100
        /*041e*/ 	.byte	0x06
	.zero		1


	//   ....[51]....
        /*0420*/ 	.word	0x00000980
        /*0424*/ 	.word	0x000000ff
        /*0428*/ 	.word	0x00000210
        /*042c*/ 	.short	0x0100
        /*042e*/ 	.byte	0x06
	.zero		1


	//   ....[52]....
        /*0430*/ 	.word	0x00000990
        /*0434*/ 	.word	0x000000ff
        /*0438*/ 	.word	0x000000d0
        /*043c*/ 	.short	0x0100
        /*043e*/ 	.byte	0x06
	.zero		1


	//   ....[53]....
        /*0440*/ 	.word	0x000009a0
        /*0444*/ 	.word	0x000000ff
        /*0448*/ 	.word	0x00000218
        /*044c*/ 	.short	0x0100
        /*044e*/ 	.byte	0x06
	.zero		1


	//   ....[54]....
        /*0450*/ 	.word	0x000009b0
        /*0454*/ 	.word	0x000000ff
        /*0458*/ 	.word	0x000000d8
        /*045c*/ 	.short	0x0100
        /*045e*/ 	.byte	0x06
	.zero		1


	//   ....[55]....
        /*0460*/ 	.word	0x000009c0
        /*0464*/ 	.word	0x000000ff
        /*0468*/ 	.word	0x00000220
        /*046c*/ 	.short	0x0100
        /*046e*/ 	.byte	0x06
	.zero		1


	//   ....[56]....
        /*0470*/ 	.word	0x000009d0
        /*0474*/ 	.word	0x000000ff
        /*0478*/ 	.word	0x000000e0
        /*047c*/ 	.short	0x0100
        /*047e*/ 	.byte	0x06
	.zero		1


	//   ....[57]....
        /*0480*/ 	.word	0x000009e0
        /*0484*/ 	.word	0x000000ff
        /*0488*/ 	.word	0x00000228
        /*048c*/ 	.short	0x0100
        /*048e*/ 	.byte	0x06
	.zero		1


	//   ....[58]....
        /*0490*/ 	.word	0x000009f0
        /*0494*/ 	.word	0x000000ff
        /*0498*/ 	.word	0x000000e8
        /*049c*/ 	.short	0x0100
        /*049e*/ 	.byte	0x06
	.zero		1


	//   ....[59]....
        /*04a0*/ 	.word	0x00000a00
        /*04a4*/ 	.word	0x000000ff
        /*04a8*/ 	.word	0x00000230
        /*04ac*/ 	.short	0x0100
        /*04ae*/ 	.byte	0x06
	.zero		1


	//   ....[60]....
        /*04b0*/ 	.word	0x00000a10
        /*04b4*/ 	.word	0x000000ff
        /*04b8*/ 	.word	0x000000f0
        /*04bc*/ 	.short	0x0100
        /*04be*/ 	.byte	0x06
	.zero		1


	//   ....[61]....
        /*04c0*/ 	.word	0x00000a20
        /*04c4*/ 	.word	0x000000ff
        /*04c8*/ 	.word	0x00000238
        /*04cc*/ 	.short	0x0100
        /*04ce*/ 	.byte	0x06
	.zero		1


	//   ....[62]....
        /*04d0*/ 	.word	0x00000a30
        /*04d4*/ 	.word	0x000000ff
        /*04d8*/ 	.word	0x000000f8
        /*04dc*/ 	.short	0x0100
        /*04de*/ 	.byte	0x06
	.zero		1


	//   ....[63]....
        /*04e0*/ 	.word	0x00000a40
        /*04e4*/ 	.word	0x000000ff
        /*04e8*/ 	.word	0x00000240
        /*04ec*/ 	.short	0x0100
        /*04ee*/ 	.byte	0x06
	.zero		1


	//   ....[64]....
        /*04f0*/ 	.word	0x00000a50
        /*04f4*/ 	.word	0x000000ff
        /*04f8*/ 	.word	0x00000100
        /*04fc*/ 	.short	0x0100
        /*04fe*/ 	.byte	0x06
	.zero		1


	//   ....[65]....
        /*0500*/ 	.word	0x00000a60
        /*0504*/ 	.word	0x000000ff
        /*0508*/ 	.word	0x00000248
        /*050c*/ 	.short	0x0100
        /*050e*/ 	.byte	0x06
	.zero		1


	//   ....[66]....
        /*0510*/ 	.word	0x00000a70
        /*0514*/ 	.word	0x000000ff
        /*0518*/ 	.word	0x00000108
        /*051c*/ 	.short	0x0100
        /*051e*/ 	.byte	0x06
	.zero		1


	//   ....[67]....
        /*0520*/ 	.word	0x00000a80
        /*0524*/ 	.word	0x000000ff
        /*0528*/ 	.word	0x00000250
        /*052c*/ 	.short	0x0100
        /*052e*/ 	.byte	0x06
	.zero		1


	//   ....[68]....
        /*0530*/ 	.word	0x00000a90
        /*0534*/ 	.word	0x000000ff
        /*0538*/ 	.word	0x00000110
        /*053c*/ 	.short	0x0100
        /*053e*/ 	.byte	0x06
	.zero		1


	//   ....[69]....
        /*0540*/ 	.word	0x00000aa0
        /*0544*/ 	.word	0x000000ff
        /*0548*/ 	.word	0x00000258
        /*054c*/ 	.short	0x0100
        /*054e*/ 	.byte	0x06
	.zero		1


	//   ....[70]....
        /*0550*/ 	.word	0x00000ab0
        /*0554*/ 	.word	0x000000ff
        /*0558*/ 	.word	0x00000118
        /*055c*/ 	.short	0x0100
        /*055e*/ 	.byte	0x06
	.zero		1


	//   ....[71]....
        /*0560*/ 	.word	0x00000ac0
        /*0564*/ 	.word	0x000000ff
        /*0568*/ 	.word	0x00000260
        /*056c*/ 	.short	0x0100
        /*056e*/ 	.byte	0x06
	.zero		1


	//   ....[72]....
        /*0570*/ 	.word	0x00000ad0
        /*0574*/ 	.word	0x000000ff
        /*0578*/ 	.word	0x00000120
        /*057c*/ 	.short	0x0100
        /*057e*/ 	.byte	0x06
	.zero		1


	//   ....[73]....
        /*0580*/ 	.word	0x00000ae0
        /*0584*/ 	.word	0x000000ff
        /*0588*/ 	.word	0x00000268
        /*058c*/ 	.short	0x0100
        /*058e*/ 	.byte	0x06
	.zero		1


	//   ....[74]....
        /*0590*/ 	.word	0x00000af0
        /*0594*/ 	.word	0x000000ff
        /*0598*/ 	.word	0x00000128
        /*059c*/ 	.short	0x0100
        /*059e*/ 	.byte	0x06
	.zero		1


	//   ....[75]....
        /*05a0*/ 	.word	0x00000b00
        /*05a4*/ 	.word	0x000000ff
        /*05a8*/ 	.word	0x00000270
        /*05ac*/ 	.short	0x0100
        /*05ae*/ 	.byte	0x06
	.zero		1


	//   ....[76]....
        /*05b0*/ 	.word	0x00000b10
        /*05b4*/ 	.word	0x000000ff
        /*05b8*/ 	.word	0x00000130
        /*05bc*/ 	.short	0x0100
        /*05be*/ 	.byte	0x06
	.zero		1


	//   ....[77]....
        /*05c0*/ 	.word	0x00000b20
        /*05c4*/ 	.word	0x000000ff
        /*05c8*/ 	.word	0x00000278
        /*05cc*/ 	.short	0x0100
        /*05ce*/ 	.byte	0x06
	.zero		1


	//   ....[78]....
        /*05d0*/ 	.word	0x00000b30
        /*05d4*/ 	.word	0x000000ff
        /*05d8*/ 	.word	0x00000138
        /*05dc*/ 	.short	0x0100
        /*05de*/ 	.byte	0x06
	.zero		1


	//   ....[79]....
        /*05e0*/ 	.word	0x00000b40
        /*05e4*/ 	.word	0x000000ff
        /*05e8*/ 	.word	0x00000280
        /*05ec*/ 	.short	0x0100
        /*05ee*/ 	.byte	0x06
	.zero		1


	//   ....[80]....
        /*05f0*/ 	.word	0x00000b50
        /*05f4*/ 	.word	0x000000ff
        /*05f8*/ 	.word	0x00000140
        /*05fc*/ 	.short	0x0100
        /*05fe*/ 	.byte	0x06
	.zero		1


	//   ....[81]....
        /*0600*/ 	.word	0x00000b60
        /*0604*/ 	.word	0x000000ff
        /*0608*/ 	.word	0x00000288
        /*060c*/ 	.short	0x0100
        /*060e*/ 	.byte	0x06
	.zero		1


	//   ....[82]....
        /*0610*/ 	.word	0x00000c90
        /*0614*/ 	.word	0x000000ff
        /*0618*/ 	.word	0x00000290
        /*061c*/ 	.short	0x0100
        /*061e*/ 	.byte	0x06
	.zero		1


	//   ....[83]....
        /*0620*/ 	.word	0x00000ca0
        /*0624*/ 	.word	0x000000ff
        /*0628*/ 	.word	0x00000298
        /*062c*/ 	.short	0x0100
        /*062e*/ 	.byte	0x06
	.zero		1


	//   ....[84]....
        /*0630*/ 	.word	0x00000d80
        /*0634*/ 	.word	0x000000ff
        /*0638*/ 	.word	0x000002a0
        /*063c*/ 	.short	0x0100
        /*063e*/ 	.byte	0x05
	.zero		1


	//   ....[85]....
        /*0640*/ 	.word	0x00000d90
        /*0644*/ 	.word	0x000000ff
        /*0648*/ 	.word	0x000002a8
        /*064c*/ 	.short	0x0100
        /*064e*/ 	.byte	0x05
	.zero		1


	//   ....[86]....
        /*0650*/ 	.word	0x00000ec0
        /*0654*/ 	.word	0x000000ff
        /*0658*/ 	.word	0x000002b0
        /*065c*/ 	.short	0x0100
        /*065e*/ 	.byte	0x05
	.zero		1


	//   ....[87]....
        /*0660*/ 	.word	0x00000ed0
        /*0664*/ 	.word	0x000000ff
        /*0668*/ 	.word	0x000002c0
        /*066c*/ 	.short	0x0100
        /*066e*/ 	.byte	0x05
	.zero		1


	//   ....[88]....
        /*0670*/ 	.word	0x00000ee0
        /*0674*/ 	.word	0x000000ff
        /*0678*/ 	.word	0x000002b8
        /*067c*/ 	.short	0x0100
        /*067e*/ 	.byte	0x05
	.zero		1


	//   ....[89]....
        /*0680*/ 	.word	0x00000ef0
        /*0684*/ 	.word	0x000000ff
        /*0688*/ 	.word	0x000002c8
        /*068c*/ 	.short	0x0100
        /*068e*/ 	.byte	0x05
	.zero		1


	//   ....[90]....
        /*0690*/ 	.word	0x00001010
        /*0694*/ 	.word	0x000000ff
        /*0698*/ 	.word	0x000002d0
        /*069c*/ 	.short	0x0100
        /*069e*/ 	.byte	0x06
	.zero		1


	//   ....[91]....
        /*06a0*/ 	.word	0x00001020
        /*06a4*/ 	.word	0x000000ff
        /*06a8*/ 	.word	0x000002f0
        /*06ac*/ 	.short	0x0100
        /*06ae*/ 	.byte	0x06
	.zero		1


	//   ....[92]....
        /*06b0*/ 	.word	0x00001030
        /*06b4*/ 	.word	0x000000ff
        /*06b8*/ 	.word	0x000002d8
        /*06bc*/ 	.short	0x0100
        /*06be*/ 	.byte	0x06
	.zero		1


	//   ....[93]....
        /*06c0*/ 	.word	0x00001040
        /*06c4*/ 	.word	0x000000ff
        /*06c8*/ 	.word	0x000002f8
        /*06cc*/ 	.short	0x0100
        /*06ce*/ 	.byte	0x06
	.zero		1


	//   ....[94]....
        /*06d0*/ 	.word	0x00001050
        /*06d4*/ 	.word	0x000000ff
        /*06d8*/ 	.word	0x000002e0
        /*06dc*/ 	.short	0x0100
        /*06de*/ 	.byte	0x06
	.zero		1


	//   ....[95]....
        /*06e0*/ 	.word	0x00001060
        /*06e4*/ 	.word	0x000000ff
        /*06e8*/ 	.word	0x00000300
        /*06ec*/ 	.short	0x0100
        /*06ee*/ 	.byte	0x06
	.zero		1


	//   ....[96]....
        /*06f0*/ 	.word	0x00001070
        /*06f4*/ 	.word	0x000000ff
        /*06f8*/ 	.word	0x000002e8
        /*06fc*/ 	.short	0x0100
        /*06fe*/ 	.byte	0x06
	.zero		1


	//   ....[97]....
        /*0700*/ 	.word	0x00001080
        /*0704*/ 	.word	0x000000ff
        /*0708*/ 	.word	0x00000308
        /*070c*/ 	.short	0x0100
        /*070e*/ 	.byte	0x06
	.zero		1


	//   ....[98]....
        /*0710*/ 	.word	0x00001170
        /*0714*/ 	.word	0x000000ff
        /*0718*/ 	.word	0x00000310
        /*071c*/ 	.short	0x0100
        /*071e*/ 	.byte	0x05
	.zero		1


	//   ....[99]....
        /*0720*/ 	.word	0x00001180
        /*0724*/ 	.word	0x000000ff
        /*0728*/ 	.word	0x00000320
        /*072c*/ 	.short	0x0100
        /*072e*/ 	.byte	0x05
	.zero		1


	//   ....[100]....
        /*0730*/ 	.word	0x00001190
        /*0734*/ 	.word	0x000000ff
        /*0738*/ 	.word	0x00000318
        /*073c*/ 	.short	0x0100
        /*073e*/ 	.byte	0x05
	.zero		1


	//   ....[101]....
        /*0740*/ 	.word	0x000011a0
        /*0744*/ 	.word	0x000000ff
        /*0748*/ 	.word	0x00000328
        /*074c*/ 	.short	0x0100
        /*074e*/ 	.byte	0x05
	.zero		1


	//   ....[102]....
        /*0750*/ 	.word	0x000012a0
        /*0754*/ 	.word	0x000000ff
        /*0758*/ 	.word	0x00000330
        /*075c*/ 	.short	0x0100
        /*075e*/ 	.byte	0x04
	.zero		1


	//   ....[103]....
        /*0760*/ 	.word	0x00002080
        /*0764*/ 	.word	0x00000000
        /*0768*/ 	.word	0x00000320
        /*076c*/ 	.short	0x010a
        /*076e*/ 	.byte	0xff
	.zero		1


	//   ....[104]....
        /*0770*/ 	.word	0x000020b0
        /*0774*/ 	.word	0x00000000
        /*0778*/ 	.word	0x00000310
        /*077c*/ 	.short	0x0101
        /*077e*/ 	.byte	0xff
	.zero		1


	//   ....[105]....
        /*0780*/ 	.word	0x00002190
        /*0784*/ 	.word	0x000000ff
        /*0788*/ 	.word	0x00000148
        /*078c*/ 	.short	0x010a
        /*078e*/ 	.byte	0x04
	.zero		1


	//   ....[106]....
        /*0790*/ 	.word	0x00002240
        /*0794*/ 	.word	0x000000ff
        /*0798*/ 	.word	0x00000148
        /*079c*/ 	.short	0x010a
        /*079e*/ 	.byte	0x21
	.zero		1


	//   ....[107]....
        /*07a0*/ 	.word	0x00002400
        /*07a4*/ 	.word	0x000000ff
        /*07a8*/ 	.word	0x00000148
        /*07ac*/ 	.short	0x010a
        /*07ae*/ 	.byte	0x04
	.zero		1


	//   ....[108]....
        /*07b0*/ 	.word	0x00002510
        /*07b4*/ 	.word	0x000000ff
        /*07b8*/ 	.word	0x000002a8
        /*07bc*/ 	.short	0x0101
        /*07be*/ 	.byte	0x1a
	.zero		1


	//   ....[109]....
        /*07c0*/ 	.word	0x00002530
        /*07c4*/ 	.word	0x000000ff
        /*07c8*/ 	.word	0x00000148
        /*07cc*/ 	.short	0x010a
        /*07ce*/ 	.byte	0x05
	.zero		1


	//   ....[110]....
        /*07d0*/ 	.word	0x000025b0
        /*07d4*/ 	.word	0x000000ff
        /*07d8*/ 	.word	0x00000148
        /*07dc*/ 	.short	0x010a
        /*07de*/ 	.byte	0x11
	.zero		1


	//   ....[111]....
        /*07e0*/ 	.word	0x00002740
        /*07e4*/ 	.word	0x000000ff
        /*07e8*/ 	.word	0x00000148
        /*07ec*/ 	.short	0x010a
        /*07ee*/ 	.byte	0x05
	.zero		1


	//   ....[112]....
        /*07f0*/ 	.word	0x000028b0
        /*07f4*/ 	.word	0x00000003
        /*07f8*/ 	.word	0x000002b0
        /*07fc*/ 	.short	0x010a
        /*07fe*/ 	.byte	0xff
	.zero		1


	//   ....[113]....
        /*0800*/ 	.word	0x00002a00
        /*0804*/ 	.word	0x00000000
        /*0808*/ 	.word	0x00000000
        /*080c*/ 	.short	0x0101
        /*080e*/ 	.byte	0xff
	.zero		1


	//   ....[114]....
        /*0810*/ 	.word	0x00002f20
        /*0814*/ 	.word	0x000000ff
        /*0818*/ 	.word	0x00000000
        /*081c*/ 	.short	0x010a
        /*081e*/ 	.byte	0x04
	.zero		1


	//   ....[115]....
        /*0820*/ 	.word	0x00002fb0
        /*0824*/ 	.word	0x000000ff
        /*0828*/ 	.word	0x00000000
        /*082c*/ 	.short	0x010a
        /*082e*/ 	.byte	0x04
	.zero		1


	//   ....[116]....
        /*0830*/ 	.word	0x00003040
        /*0834*/ 	.word	0x000000ff
        /*0838*/ 	.word	0x00000000
        /*083c*/ 	.short	0x010a
        /*083e*/ 	.byte	0x04
	.zero		1


	//   ....[117]....
        /*0840*/ 	.word	0x000030d0
        /*0844*/ 	.word	0x000000ff
        /*0848*/ 	.word	0x00000000
        /*084c*/ 	.short	0x010a
        /*084e*/ 	.byte	0x04
	.zero		1


	//   ....[118]....
        /*0850*/ 	.word	0x00003160
        /*0854*/ 	.word	0x000000ff
        /*0858*/ 	.word	0x00000000
        /*085c*/ 	.short	0x010a
        /*085e*/ 	.byte	0x04
	.zero		1


	//   ....[119]....
        /*0860*/ 	.word	0x000031f0
        /*0864*/ 	.word	0x000000ff
        /*0868*/ 	.word	0x00000000
        /*086c*/ 	.short	0x010a
        /*086e*/ 	.byte	0x04
	.zero		1


	//   ....[120]....
        /*0870*/ 	.word	0x00003280
        /*0874*/ 	.word	0x000000ff
        /*0878*/ 	.word	0x00000000
        /*087c*/ 	.short	0x010a
        /*087e*/ 	.byte	0x04
	.zero		1


	//   ....[121]....
        /*0880*/ 	.word	0x00003310
        /*0884*/ 	.word	0x000000ff
        /*0888*/ 	.word	0x00000000
        /*088c*/ 	.short	0x010a
        /*088e*/ 	.byte	0x04
	.zero		1


	//   ....[122]....
        /*0890*/ 	.word	0x000033a0
        /*0894*/ 	.word	0x000000ff
        /*0898*/ 	.word	0x00000000
        /*089c*/ 	.short	0x010a
        /*089e*/ 	.byte	0x04
	.zero		1


	//   ....[123]....
        /*08a0*/ 	.word	0x00003430
        /*08a4*/ 	.word	0x000000ff
        /*08a8*/ 	.word	0x00000000
        /*08ac*/ 	.short	0x010a
        /*08ae*/ 	.byte	0x04
	.zero		1


	//   ....[124]....
        /*08b0*/ 	.word	0x000034c0
        /*08b4*/ 	.word	0x000000ff
        /*08b8*/ 	.word	0x00000000
        /*08bc*/ 	.short	0x010a
        /*08be*/ 	.byte	0x04
	.zero		1


	//   ....[125]....
        /*08c0*/ 	.word	0x00003550
        /*08c4*/ 	.word	0x000000ff
        /*08c8*/ 	.word	0x00000000
        /*08cc*/ 	.short	0x010a
        /*08ce*/ 	.byte	0x04
	.zero		1


	//   ....[126]....
        /*08d0*/ 	.word	0x000035e0
        /*08d4*/ 	.word	0x000000ff
        /*08d8*/ 	.word	0x00000000
        /*08dc*/ 	.short	0x010a
        /*08de*/ 	.byte	0x04
	.zero		1


	//   ....[127]....
        /*08e0*/ 	.word	0x00003670
        /*08e4*/ 	.word	0x000000ff
        /*08e8*/ 	.word	0x00000000
        /*08ec*/ 	.short	0x010a
        /*08ee*/ 	.byte	0x04
	.zero		1


	//   ....[128]....
        /*08f0*/ 	.word	0x00003700
        /*08f4*/ 	.word	0x000000ff
        /*08f8*/ 	.word	0x00000000
        /*08fc*/ 	.short	0x010a
        /*08fe*/ 	.byte	0x04
	.zero		1


	//   ....[129]....
        /*0900*/ 	.word	0x00003790
        /*0904*/ 	.word	0x000000ff
        /*0908*/ 	.word	0x00000000
        /*090c*/ 	.short	0x010a
        /*090e*/ 	.byte	0x04
	.zero		1


	//   ....[130]....
        /*0910*/ 	.word	0x00003820
        /*0914*/ 	.word	0x000000ff
        /*0918*/ 	.word	0x00000000
        /*091c*/ 	.short	0x010a
        /*091e*/ 	.byte	0x04
	.zero		1


	//   ....[131]....
        /*0920*/ 	.word	0x000038b0
        /*0924*/ 	.word	0x000000ff
        /*0928*/ 	.word	0x00000000
        /*092c*/ 	.short	0x010a
        /*092e*/ 	.byte	0x04
	.zero		1


	//   ....[132]....
        /*0930*/ 	.word	0x00003940
        /*0934*/ 	.word	0x000000ff
        /*0938*/ 	.word	0x00000000
        /*093c*/ 	.short	0x010a
        /*093e*/ 	.byte	0x04
	.zero		1


	//   ....[133]....
        /*0940*/ 	.word	0x000039d0
        /*0944*/ 	.word	0x000000ff
        /*0948*/ 	.word	0x00000000
        /*094c*/ 	.short	0x010a
        /*094e*/ 	.byte	0x04
	.zero		1


	//   ....[134]....
        /*0950*/ 	.word	0x00003a60
        /*0954*/ 	.word	0x000000ff
        /*0958*/ 	.word	0x00000000
        /*095c*/ 	.short	0x010a
        /*095e*/ 	.byte	0x04
	.zero		1


	//   ....[135]....
        /*0960*/ 	.word	0x00003af0
        /*0964*/ 	.word	0x000000ff
        /*0968*/ 	.word	0x00000000
        /*096c*/ 	.short	0x010a
        /*096e*/ 	.byte	0x04
	.zero		1


	//   ....[136]....
        /*0970*/ 	.word	0x00003b80
        /*0974*/ 	.word	0x000000ff
        /*0978*/ 	.word	0x00000000
        /*097c*/ 	.short	0x010a
        /*097e*/ 	.byte	0x04
	.zero		1


	//   ....[137]....
        /*0980*/ 	.word	0x00003c10
        /*0984*/ 	.word	0x000000ff
        /*0988*/ 	.word	0x00000000
        /*098c*/ 	.short	0x010a
        /*098e*/ 	.byte	0x04
	.zero		1


	//   ....[138]....
        /*0990*/ 	.word	0x00003ca0
        /*0994*/ 	.word	0x000000ff
        /*0998*/ 	.word	0x00000000
        /*099c*/ 	.short	0x010a
        /*099e*/ 	.byte	0x04
	.zero		1


	//   ....[139]....
        /*09a0*/ 	.word	0x00003d30
        /*09a4*/ 	.word	0x000000ff
        /*09a8*/ 	.word	0x00000000
        /*09ac*/ 	.short	0x010a
        /*09ae*/ 	.byte	0x04
	.zero		1


	//   ....[140]....
        /*09b0*/ 	.word	0x00003dc0
        /*09b4*/ 	.word	0x000000ff
        /*09b8*/ 	.word	0x00000000
        /*09bc*/ 	.short	0x010a
        /*09be*/ 	.byte	0x04
	.zero		1


	//   ....[141]....
        /*09c0*/ 	.word	0x00003e50
        /*09c4*/ 	.word	0x000000ff
        /*09c8*/ 	.word	0x00000000
        /*09cc*/ 	.short	0x010a
        /*09ce*/ 	.byte	0x04
	.zero		1


	//   ....[142]....
        /*09d0*/ 	.word	0x00003ee0
        /*09d4*/ 	.word	0x000000ff
        /*09d8*/ 	.word	0x00000000
        /*09dc*/ 	.short	0x010a
        /*09de*/ 	.byte	0x04
	.zero		1


	//   ....[143]....
        /*09e0*/ 	.word	0x00003f70
        /*09e4*/ 	.word	0x000000ff
        /*09e8*/ 	.word	0x00000000
        /*09ec*/ 	.short	0x010a
        /*09ee*/ 	.byte	0x04
	.zero		1


	//   ....[144]....
        /*09f0*/ 	.word	0x00004000
        /*09f4*/ 	.word	0x000000ff
        /*09f8*/ 	.word	0x00000000
        /*09fc*/ 	.short	0x010a
        /*09fe*/ 	.byte	0x04
	.zero		1


	//   ....[145]....
        /*0a00*/ 	.word	0x00004090
        /*0a04*/ 	.word	0x000000ff
        /*0a08*/ 	.word	0x00000000
        /*0a0c*/ 	.short	0x010a
        /*0a0e*/ 	.byte	0x04
	.zero		1


	//   ....[146]....
        /*0a10*/ 	.word	0x00004120
        /*0a14*/ 	.word	0x000000ff
        /*0a18*/ 	.word	0x00000000
        /*0a1c*/ 	.short	0x010a
        /*0a1e*/ 	.byte	0x04
	.zero		1


	//   ....[147]....
        /*0a20*/ 	.word	0x000041b0
        /*0a24*/ 	.word	0x000000ff
        /*0a28*/ 	.word	0x00000000
        /*0a2c*/ 	.short	0x010a
        /*0a2e*/ 	.byte	0x04
	.zero		1


	//   ....[148]....
        /*0a30*/ 	.word	0x00004240
        /*0a34*/ 	.word	0x000000ff
        /*0a38*/ 	.word	0x00000000
        /*0a3c*/ 	.short	0x010a
        /*0a3e*/ 	.byte	0x04
	.zero		1


	//   ....[149]....
        /*0a40*/ 	.word	0x000042d0
        /*0a44*/ 	.word	0x000000ff
        /*0a48*/ 	.word	0x00000000
        /*0a4c*/ 	.short	0x010a
        /*0a4e*/ 	.byte	0x04
	.zero		1


	//   ....[150]....
        /*0a50*/ 	.word	0x00004360
        /*0a54*/ 	.word	0x000000ff
        /*0a58*/ 	.word	0x00000000
        /*0a5c*/ 	.short	0x010a
        /*0a5e*/ 	.byte	0x04
	.zero		1


	//   ....[151]....
        /*0a60*/ 	.word	0x000043f0
        /*0a64*/ 	.word	0x000000ff
        /*0a68*/ 	.word	0x00000000
        /*0a6c*/ 	.short	0x010a
        /*0a6e*/ 	.byte	0x04
	.zero		1


	//   ....[152]....
        /*0a70*/ 	.word	0x00004480
        /*0a74*/ 	.word	0x000000ff
        /*0a78*/ 	.word	0x00000000
        /*0a7c*/ 	.short	0x010a
        /*0a7e*/ 	.byte	0x04
	.zero		1


	//   ....[153]....
        /*0a80*/ 	.word	0x00004510
        /*0a84*/ 	.word	0x000000ff
        /*0a88*/ 	.word	0x00000000
        /*0a8c*/ 	.short	0x010a
        /*0a8e*/ 	.byte	0x04
	.zero		1


	//   ....[154]....
        /*0a90*/ 	.word	0x000045b0
        /*0a94*/ 	.word	0x00000000
        /*0a98*/ 	.word	0x00000000
        /*0a9c*/ 	.short	0x010a
        /*0a9e*/ 	.byte	0xff
	.zero		1


	//   ....[155]....
        /*0aa0*/ 	.word	0x000046d0
        /*0aa4*/ 	.word	0x00000002
        /*0aa8*/ 	.word	0x00000310
        /*0aac*/ 	.short	0x010a
        /*0aae*/ 	.byte	0xff
	.zero		1


	//   ....[156]....
        /*0ab0*/ 	.word	0x00004740
        /*0ab4*/ 	.word	0x00000002
        /*0ab8*/ 	.word	0x00000000
        /*0abc*/ 	.short	0x0101
        /*0abe*/ 	.byte	0xff
	.zero		1


	//   ....[157]....
        /*0ac0*/ 	.word	0x00004760
        /*0ac4*/ 	.word	0x000000ff
        /*0ac8*/ 	.word	0x000002c0
        /*0acc*/ 	.short	0x010a
        /*0ace*/ 	.byte	0x05
	.zero		1


	//   ....[158]....
        /*0ad0*/ 	.word	0x00004880
        /*0ad4*/ 	.word	0x00000002
        /*0ad8*/ 	.word	0x000002b0
        /*0adc*/ 	.short	0x010a
        /*0ade*/ 	.byte	0xff
	.zero		1


	//   ....[159]....
        /*0ae0*/ 	.word	0x00004980
        /*0ae4*/ 	.word	0x00000002
        /*0ae8*/ 	.word	0x00000000
        /*0aec*/ 	.short	0x0101
        /*0aee*/ 	.byte	0xff
	.zero		1


	//   ....[160]....
        /*0af0*/ 	.word	0x00004a10
        /*0af4*/ 	.word	0x000000ff
        /*0af8*/ 	.word	0x000002c0
        /*0afc*/ 	.short	0x0106
        /*0afe*/ 	.byte	0x05
	.zero		1


	//   ....[161]....
        /*0b00*/ 	.word	0x00004a30
        /*0b04*/ 	.word	0x000000ff
        /*0b08*/ 	.word	0x000002c0
        /*0b0c*/ 	.short	0x010a
        /*0b0e*/ 	.byte	0x05
	.zero		1


	//   ....[162]....
        /*0b10*/ 	.word	0x00004ac0
        /*0b14*/ 	.word	0x000000ff
        /*0b18*/ 	.word	0x000002c0
        /*0b1c*/ 	.short	0x0106
        /*0b1e*/ 	.byte	0x04
	.zero		1


	//   ....[163]....
        /*0b20*/ 	.word	0x00004b00
        /*0b24*/ 	.word	0x00000000
        /*0b28*/ 	.word	0x000002c0
        /*0b2c*/ 	.short	0x010a
        /*0b2e*/ 	.byte	0xff
	.zero		1


	//   ....[164]....
        /*0b30*/ 	.word	0x00004d40
        /*0b34*/ 	.word	0x000000ff
        /*0b38*/ 	.word	0x00000008
        /*0b3c*/ 	.short	0x010a
        /*0b3e*/ 	.byte	0x04
	.zero		1


	//   ....[165]....
        /*0b40*/ 	.word	0x00004d60
        /*0b44*/ 	.word	0x000000ff
        /*0b48*/ 	.word	0x00000008
        /*0b4c*/ 	.short	0x010a
        /*0b4e*/ 	.byte	0x04
	.zero		1


	//   ....[166]....
        /*0b50*/ 	.word	0x00004ef0
        /*0b54*/ 	.word	0x000000ff
        /*0b58*/ 	.word	0x00000008
        /*0b5c*/ 	.short	0x010a
        /*0b5e*/ 	.byte	0x04
	.zero		1


	//   ....[167]....
        /*0b60*/ 	.word	0x00004f10
        /*0b64*/ 	.word	0x000000ff
        /*0b68*/ 	.word	0x00000008
        /*0b6c*/ 	.short	0x010a
        /*0b6e*/ 	.byte	0x04
	.zero		1


	//   ....[168]....
        /*0b70*/ 	.word	0x00004fd0
        /*0b74*/ 	.word	0x000000ff
        /*0b78*/ 	.word	0x00000000
        /*0b7c*/ 	.short	0x0101
        /*0b7e*/ 	.byte	0x05
	.zero		1


	//   ....[169]....
        /*0b80*/ 	.word	0x000052b0
        /*0b84*/ 	.word	0x00000000
        /*0b88*/ 	.word	0x000002b0
        /*0b8c*/ 	.short	0x010a
        /*0b8e*/ 	.byte	0xff
	.zero		1


	//   ....[170]....
        /*0b90*/ 	.word	0x00005370
        /*0b94*/ 	.word	0x00000000
        /*0b98*/ 	.word	0x00000000
        /*0b9c*/ 	.short	0x0101
        /*0b9e*/ 	.byte	0xff
	.zero		1


	//   ....[171]....
        /*0ba0*/ 	.word	0x00005420
        /*0ba4*/ 	.word	0x000000ff
        /*0ba8*/ 	.word	0x00000000
        /*0bac*/ 	.short	0x010a
        /*0bae*/ 	.byte	0x04
	.zero		1


	//   ....[172]....
        /*0bb0*/ 	.word	0x00005430
        /*0bb4*/ 	.word	0x000000ff
        /*0bb8*/ 	.word	0x000002f0
        /*0bbc*/ 	.short	0x010a
        /*0bbe*/ 	.byte	0x09
	.zero		1


	//   ....[173]....
        /*0bc0*/ 	.word	0x000054f0
        /*0bc4*/ 	.word	0x000000ff
        /*0bc8*/ 	.word	0x00000000
        /*0bcc*/ 	.short	0x010a
        /*0bce*/ 	.byte	0x07
	.zero		1


	//   ....[174]....
        /*0bd0*/ 	.word	0x00005630
        /*0bd4*/ 	.word	0x000000ff
        /*0bd8*/ 	.word	0x00000000
        /*0bdc*/ 	.short	0x010a
        /*0bde*/ 	.byte	0x04
	.zero		1


	//   ....[175]....
        /*0be0*/ 	.word	0x00005830
        /*0be4*/ 	.word	0x000000ff
        /*0be8*/ 	.word	0x00000000
        /*0bec*/ 	.short	0x010a
        /*0bee*/ 	.byte	0x07
	.zero		1


	//   ....[176]....
        /*0bf0*/ 	.word	0x000058c0
        /*0bf4*/ 	.word	0x000000ff
        /*0bf8*/ 	.word	0x00000000
        /*0bfc*/ 	.short	0x010a
        /*0bfe*/ 	.byte	0x07
	.zero		1


	//   ....[177]....
        /*0c00*/ 	.word	0x00005950
        /*0c04*/ 	.word	0x000000ff
        /*0c08*/ 	.word	0x00000000
        /*0c0c*/ 	.short	0x010a
        /*0c0e*/ 	.byte	0x07
	.zero		1


	//   ....[178]....
        /*0c10*/ 	.word	0x000059f0
        /*0c14*/ 	.word	0x00000000
        /*0c18*/ 	.word	0x00000000
        /*0c1c*/ 	.short	0x010a
        /*0c1e*/ 	.byte	0xff
	.zero		1


	//   ....[179]....
        /*0c20*/ 	.word	0x00005a30
        /*0c24*/ 	.word	0x00000000
        /*0c28*/ 	.word	0x00000000
        /*0c2c*/ 	.short	0x010a
        /*0c2e*/ 	.byte	0xff
	.zero		1


	//   ....[180]....
        /*0c30*/ 	.word	0x00005aa0
        /*0c34*/ 	.word	0x000000ff
        /*0c38*/ 	.word	0x00000000
        /*0c3c*/ 	.short	0x0101
        /*0c3e*/ 	.byte	0x05
	.zero		1


	//   ....[181]....
        /*0c40*/ 	.word	0x00005ae0
        /*0c44*/ 	.word	0x000000ff
        /*0c48*/ 	.word	0x00000330
        /*0c4c*/ 	.short	0x010a
        /*0c4e*/ 	.byte	0x06
	.zero		1


	//   ....[182]....
        /*0c50*/ 	.word	0x00005b40
        /*0c54*/ 	.word	0x000000ff
        /*0c58*/ 	.word	0x00000000
        /*0c5c*/ 	.short	0x0101
        /*0c5e*/ 	.byte	0x05
	.zero		1


	//   ....[183]....
        /*0c60*/ 	.word	0x00005f90
        /*0c64*/ 	.word	0x00000007
        /*0c68*/ 	.word	0x000002b0
        /*0c6c*/ 	.short	0x010a
        /*0c6e*/ 	.byte	0xff
	.zero		1


	//   ....[184]....
        /*0c70*/ 	.word	0x00006100
        /*0c74*/ 	.word	0x00000000
        /*0c78*/ 	.word	0x00000000
        /*0c7c*/ 	.short	0x0101
        /*0c7e*/ 	.byte	0xff
	.zero		1


	//   ....[185]....
        /*0c80*/ 	.word	0x00006510
        /*0c84*/ 	.word	0x000000ff
        /*0c88*/ 	.word	0x000002a8
        /*0c8c*/ 	.short	0x010a
        /*0c8e*/ 	.byte	0x13
	.zero		1


	//   ....[186]....
        /*0c90*/ 	.word	0x00006680
        /*0c94*/ 	.word	0x000000ff
        /*0c98*/ 	.word	0x00000298
        /*0c9c*/ 	.short	0x010a
        /*0c9e*/ 	.byte	0x13
	.zero		1


	//   ....[187]....
        /*0ca0*/ 	.word	0x00006890
        /*0ca4*/ 	.word	0x000000ff
        /*0ca8*/ 	.word	0x00000290
        /*0cac*/ 	.short	0x010b
        /*0cae*/ 	.byte	0x13
	.zero		1


	//   ....[188]....
        /*0cb0*/ 	.word	0x000068a0
        /*0cb4*/ 	.word	0x000000ff
        /*0cb8*/ 	.word	0x00000000
        /*0cbc*/ 	.short	0x0101
        /*0cbe*/ 	.byte	0x36
	.zero		1


	//   ....[189]....
        /*0cc0*/ 	.word	0x000068e0
        /*0cc4*/ 	.word	0x00000000
        /*0cc8*/ 	.word	0x00000298
        /*0ccc*/ 	.short	0x010a
        /*0cce*/ 	.byte	0xff
	.zero		1


	//   ....[190]....
        /*0cd0*/ 	.word	0x00006c20
        /*0cd4*/ 	.word	0x00000003
        /*0cd8*/ 	.word	0x000002b0
        /*0cdc*/ 	.short	0x010a
        /*0cde*/ 	.byte	0xff
	.zero		1


	//   ....[191]....
        /*0ce0*/ 	.word	0x00006da0
        /*0ce4*/ 	.word	0x00000000
        /*0ce8*/ 	.word	0x00000000
        /*0cec*/ 	.short	0x0101
        /*0cee*/ 	.byte	0xff
	.zero		1


	//   ....[192]....
        /*0cf0*/ 	.word	0x00007790
        /*0cf4*/ 	.word	0x000000ff
        /*0cf8*/ 	.word	0x00000290
        /*0cfc*/ 	.short	0x010a
        /*0cfe*/ 	.byte	0x39
	.zero		1


	//   ....[193]....
        /*0d00*/ 	.word	0x000077a0
        /*0d04*/ 	.word	0x00000095
        /*0d08*/ 	.word	0x000002d0
        /*0d0c*/ 	.short	0x010a
        /*0d0e*/ 	.byte	0xff
	.zero		1


	//   ....[194]....
        /*0d10*/ 	.word	0x00007930
        /*0d14*/ 	.word	0x000000ff
        /*0d18*/ 	.word	0x00000290
        /*0d1c*/ 	.short	0x010a
        /*0d1e*/ 	.byte	0x39
	.zero		1


	//   ....[195]....
        /*0d20*/ 	.word	0x00007a30
        /*0d24*/ 	.word	0x000000ff
        /*0d28*/ 	.word	0x00000000
        /*0d2c*/ 	.short	0x0101
        /*0d2e*/ 	.byte	0x04
	.zero		1


	//   ....[196]....
        /*0d30*/ 	.word	0x00007a90
        /*0d34*/ 	.word	0x00000095
        /*0d38*/ 	.word	0x000002d0
        /*0d3c*/ 	.short	0x010a
        /*0d3e*/ 	.byte	0xff
	.zero		1


	//   ....[197]....
        /*0d40*/ 	.word	0x00007db0
        /*0d44*/ 	.word	0x00000095
        /*0d48*/ 	.word	0x00000000
        /*0d4c*/ 	.short	0x0101
        /*0d4e*/ 	.byte	0xff
	.zero		1


	//   ....[198]....
        /*0d50*/ 	.word	0x00008fd0
        /*0d54*/ 	.word	0x00000000
        /*0d58*/ 	.word	0x00000320
        /*0d5c*/ 	.short	0x010a
        /*0d5e*/ 	.byte	0xff
	.zero		1


	//   ....[199]....
        /*0d60*/ 	.word	0x00009030
        /*0d64*/ 	.word	0x00000000
        /*0d68*/ 	.word	0x00000148
        /*0d6c*/ 	.short	0x010a
        /*0d6e*/ 	.byte	0xff
	.zero		1


	//   ....[200]....
        /*0d70*/ 	.word	0x00009090
        /*0d74*/ 	.word	0x00000000
        /*0d78*/ 	.word	0x00000148
        /*0d7c*/ 	.short	0x010a
        /*0d7e*/ 	.byte	0xff
	.zero		1


	//   ....[201]....
        /*0d80*/ 	.word	0x000090e0
        /*0d84*/ 	.word	0x00000003
        /*0d88*/ 	.word	0x000002b0
        /*0d8c*/ 	.short	0x010a
        /*0d8e*/ 	.byte	0xff
	.zero		1


	//   ....[202]....
        /*0d90*/ 	.word	0x00009140
        /*0d94*/ 	.word	0x00000000
        /*0d98*/ 	.word	0x00000000
        /*0d9c*/ 	.short	0x010a
        /*0d9e*/ 	.byte	0xff
	.zero		1


	//   ....[203]....
        /*0da0*/ 	.word	0x000091a0
        /*0da4*/ 	.word	0x00000000
        /*0da8*/ 	.word	0x00000000
        /*0dac*/ 	.short	0x010a
        /*0dae*/ 	.byte	0xff
	.zero		1


	//   ....[204]....
        /*0db0*/ 	.word	0x00009200
        /*0db4*/ 	.word	0x00000000
        /*0db8*/ 	.word	0x00000000
        /*0dbc*/ 	.short	0x010a
        /*0dbe*/ 	.byte	0xff
	.zero		1


	//   ....[205]....
        /*0dc0*/ 	.word	0x00009260
        /*0dc4*/ 	.word	0x00000000
        /*0dc8*/ 	.word	0x00000000
        /*0dcc*/ 	.short	0x010a
        /*0dce*/ 	.byte	0xff
	.zero		1


	//   ....[206]....
        /*0dd0*/ 	.word	0x000092c0
        /*0dd4*/ 	.word	0x00000000
        /*0dd8*/ 	.word	0x00000000
        /*0ddc*/ 	.short	0x010a
        /*0dde*/ 	.byte	0xff
	.zero		1


	//   ....[207]....
        /*0de0*/ 	.word	0x00009320
        /*0de4*/ 	.word	0x00000000
        /*0de8*/ 	.word	0x00000000
        /*0dec*/ 	.short	0x010a
        /*0dee*/ 	.byte	0xff
	.zero		1


	//   ....[208]....
        /*0df0*/ 	.word	0x00009380
        /*0df4*/ 	.word	0x00000000
        /*0df8*/ 	.word	0x00000000
        /*0dfc*/ 	.short	0x010a
        /*0dfe*/ 	.byte	0xff
	.zero		1


	//   ....[209]....
        /*0e00*/ 	.word	0x000093e0
        /*0e04*/ 	.word	0x00000000
        /*0e08*/ 	.word	0x00000000
        /*0e0c*/ 	.short	0x010a
        /*0e0e*/ 	.byte	0xff
	.zero		1


	//   ....[210]....
        /*0e10*/ 	.word	0x00009440
        /*0e14*/ 	.word	0x00000000
        /*0e18*/ 	.word	0x00000000
        /*0e1c*/ 	.short	0x010a
        /*0e1e*/ 	.byte	0xff
	.zero		1


	//   ....[211]....
        /*0e20*/ 	.word	0x000094a0
        /*0e24*/ 	.word	0x00000000
        /*0e28*/ 	.word	0x00000000
        /*0e2c*/ 	.short	0x010a
        /*0e2e*/ 	.byte	0xff
	.zero		1


	//   ....[212]....
        /*0e30*/ 	.word	0x00009500
        /*0e34*/ 	.word	0x00000000
        /*0e38*/ 	.word	0x00000000
        /*0e3c*/ 	.short	0x010a
        /*0e3e*/ 	.byte	0xff
	.zero		1


	//   ....[213]....
        /*0e40*/ 	.word	0x00009560
        /*0e44*/ 	.word	0x00000000
        /*0e48*/ 	.word	0x00000000
        /*0e4c*/ 	.short	0x010a
        /*0e4e*/ 	.byte	0xff
	.zero		1


	//   ....[214]....
        /*0e50*/ 	.word	0x000095c0
        /*0e54*/ 	.word	0x00000000
        /*0e58*/ 	.word	0x00000000
        /*0e5c*/ 	.short	0x010a
        /*0e5e*/ 	.byte	0xff
	.zero		1


	//   ....[215]....
        /*0e60*/ 	.word	0x00009620
        /*0e64*/ 	.word	0x00000000
        /*0e68*/ 	.word	0x00000000
        /*0e6c*/ 	.short	0x010a
        /*0e6e*/ 	.byte	0xff
	.zero		1


	//   ....[216]....
        /*0e70*/ 	.word	0x00009680
        /*0e74*/ 	.word	0x00000000
        /*0e78*/ 	.word	0x00000000
        /*0e7c*/ 	.short	0x010a
        /*0e7e*/ 	.byte	0xff
	.zero		1


	//   ....[217]....
        /*0e80*/ 	.word	0x000096e0
        /*0e84*/ 	.word	0x00000000
        /*0e88*/ 	.word	0x00000000
        /*0e8c*/ 	.short	0x010a
        /*0e8e*/ 	.byte	0xff
	.zero		1


	//   ....[218]....
        /*0e90*/ 	.word	0x00009740
        /*0e94*/ 	.word	0x00000000
        /*0e98*/ 	.word	0x00000000
        /*0e9c*/ 	.short	0x010a
        /*0e9e*/ 	.byte	0xff
	.zero		1


	//   ....[219]....
        /*0ea0*/ 	.word	0x000097a0
        /*0ea4*/ 	.word	0x00000000
        /*0ea8*/ 	.word	0x00000000
        /*0eac*/ 	.short	0x010a
        /*0eae*/ 	.byte	0xff
	.zero		1


	//   ....[220]....
        /*0eb0*/ 	.word	0x00009800
        /*0eb4*/ 	.word	0x00000000
        /*0eb8*/ 	.word	0x00000000
        /*0ebc*/ 	.short	0x010a
        /*0ebe*/ 	.byte	0xff
	.zero		1


	//   ....[221]....
        /*0ec0*/ 	.word	0x00009860
        /*0ec4*/ 	.word	0x00000000
        /*0ec8*/ 	.word	0x00000000
        /*0ecc*/ 	.short	0x010a
        /*0ece*/ 	.byte	0xff
	.zero		1


	//   ....[222]....
        /*0ed0*/ 	.word	0x000098c0
        /*0ed4*/ 	.word	0x00000000
        /*0ed8*/ 	.word	0x00000000
        /*0edc*/ 	.short	0x010a
        /*0ede*/ 	.byte	0xff
	.zero		1


	//   ....[223]....
        /*0ee0*/ 	.word	0x00009920
        /*0ee4*/ 	.word	0x00000000
        /*0ee8*/ 	.word	0x00000000
        /*0eec*/ 	.short	0x010a
        /*0eee*/ 	.byte	0xff
	.zero		1


	//   ....[224]....
        /*0ef0*/ 	.word	0x00009980
        /*0ef4*/ 	.word	0x00000000
        /*0ef8*/ 	.word	0x00000000
        /*0efc*/ 	.short	0x010a
        /*0efe*/ 	.byte	0xff
	.zero		1


	//   ....[225]....
        /*0f00*/ 	.word	0x000099e0
        /*0f04*/ 	.word	0x00000000
        /*0f08*/ 	.word	0x00000000
        /*0f0c*/ 	.short	0x010a
        /*0f0e*/ 	.byte	0xff
	.zero		1


	//   ....[226]....
        /*0f10*/ 	.word	0x00009a40
        /*0f14*/ 	.word	0x00000000
        /*0f18*/ 	.word	0x00000000
        /*0f1c*/ 	.short	0x010a
        /*0f1e*/ 	.byte	0xff
	.zero		1


	//   ....[227]....
        /*0f20*/ 	.word	0x00009aa0
        /*0f24*/ 	.word	0x00000000
        /*0f28*/ 	.word	0x00000000
        /*0f2c*/ 	.short	0x010a
        /*0f2e*/ 	.byte	0xff
	.zero		1


	//   ....[228]....
        /*0f30*/ 	.word	0x00009b00
        /*0f34*/ 	.word	0x00000000
        /*0f38*/ 	.word	0x00000000
        /*0f3c*/ 	.short	0x010a
        /*0f3e*/ 	.byte	0xff
	.zero		1


	//   ....[229]....
        /*0f40*/ 	.word	0x00009b60
        /*0f44*/ 	.word	0x00000000
        /*0f48*/ 	.word	0x00000000
        /*0f4c*/ 	.short	0x010a
        /*0f4e*/ 	.byte	0xff
	.zero		1


	//   ....[230]....
        /*0f50*/ 	.word	0x00009bc0
        /*0f54*/ 	.word	0x00000000
        /*0f58*/ 	.word	0x00000000
        /*0f5c*/ 	.short	0x010a
        /*0f5e*/ 	.byte	0xff
	.zero		1


	//   ....[231]....
        /*0f60*/ 	.word	0x00009c20
        /*0f64*/ 	.word	0x00000000
        /*0f68*/ 	.word	0x00000000
        /*0f6c*/ 	.short	0x010a
        /*0f6e*/ 	.byte	0xff
	.zero		1


	//   ....[232]....
        /*0f70*/ 	.word	0x00009c80
        /*0f74*/ 	.word	0x00000000
        /*0f78*/ 	.word	0x00000000
        /*0f7c*/ 	.short	0x010a
        /*0f7e*/ 	.byte	0xff
	.zero		1


	//   ....[233]....
        /*0f80*/ 	.word	0x00009ce0
        /*0f84*/ 	.word	0x00000000
        /*0f88*/ 	.word	0x00000000
        /*0f8c*/ 	.short	0x010a
        /*0f8e*/ 	.byte	0xff
	.zero		1


	//   ....[234]....
        /*0f90*/ 	.word	0x00009d40
        /*0f94*/ 	.word	0x00000000
        /*0f98*/ 	.word	0x00000000
        /*0f9c*/ 	.short	0x010a
        /*0f9e*/ 	.byte	0xff
	.zero		1


	//   ....[235]....
        /*0fa0*/ 	.word	0x00009da0
        /*0fa4*/ 	.word	0x00000000
        /*0fa8*/ 	.word	0x00000000
        /*0fac*/ 	.short	0x010a
        /*0fae*/ 	.byte	0xff
	.zero		1


	//   ....[236]....
        /*0fb0*/ 	.word	0x00009e00
        /*0fb4*/ 	.word	0x00000000
        /*0fb8*/ 	.word	0x00000000
        /*0fbc*/ 	.short	0x010a
        /*0fbe*/ 	.byte	0xff
	.zero		1


	//   ....[237]....
        /*0fc0*/ 	.word	0x00009e60
        /*0fc4*/ 	.word	0x00000000
        /*0fc8*/ 	.word	0x00000000
        /*0fcc*/ 	.short	0x010a
        /*0fce*/ 	.byte	0xff
	.zero		1


	//   ....[238]....
        /*0fd0*/ 	.word	0x00009ec0
        /*0fd4*/ 	.word	0x00000000
        /*0fd8*/ 	.word	0x00000000
        /*0fdc*/ 	.short	0x010a
        /*0fde*/ 	.byte	0xff
	.zero		1


	//   ....[239]....
        /*0fe0*/ 	.word	0x00009f20
        /*0fe4*/ 	.word	0x00000000
        /*0fe8*/ 	.word	0x00000000
        /*0fec*/ 	.short	0x010a
        /*0fee*/ 	.byte	0xff
	.zero		1


	//   ....[240]....
        /*0ff0*/ 	.word	0x00009f80
        /*0ff4*/ 	.word	0x00000000
        /*0ff8*/ 	.word	0x00000000
        /*0ffc*/ 	.short	0x010a
        /*0ffe*/ 	.byte	0xff
	.zero		1


	//   ....[241]....
        /*1000*/ 	.word	0x00009fe0
        /*1004*/ 	.word	0x00000000
        /*1008*/ 	.word	0x00000000
        /*100c*/ 	.short	0x010a
        /*100e*/ 	.byte	0xff
	.zero		1


	//   ....[242]....
        /*1010*/ 	.word	0x0000a030
        /*1014*/ 	.word	0x00000002
        /*1018*/ 	.word	0x00000310
        /*101c*/ 	.short	0x010a
        /*101e*/ 	.byte	0xff
	.zero		1


	//   ....[243]....
        /*1020*/ 	.word	0x0000a090
        /*1024*/ 	.word	0x00000002
        /*1028*/ 	.word	0x000002c0
        /*102c*/ 	.short	0x010a
        /*102e*/ 	.byte	0xff
	.zero		1


	//   ....[244]....
        /*1030*/ 	.word	0x0000a0e0
        /*1034*/ 	.word	0x00000002
        /*1038*/ 	.word	0x000002b0
        /*103c*/ 	.short	0x010a
        /*103e*/ 	.byte	0xff
	.zero		1


	//   ....[245]....
        /*1040*/ 	.word	0x0000a140
        /*1044*/ 	.word	0x00000000
        /*1048*/ 	.word	0x000002c0
        /*104c*/ 	.short	0x010a
        /*104e*/ 	.byte	0xff
	.zero		1


	//   ....[246]....
        /*1050*/ 	.word	0x0000a1a0
        /*1054*/ 	.word	0x00000005
        /*1058*/ 	.word	0x00000008
        /*105c*/ 	.short	0x010a
        /*105e*/ 	.byte	0xff
	.zero		1


	//   ....[247]....
        /*1060*/ 	.word	0x0000a290
        /*1064*/ 	.word	0x00000000
        /*1068*/ 	.word	0x00000008
        /*106c*/ 	.short	0x010a
        /*106e*/ 	.byte	0xff
	.zero		1


	//   ....[248]....
        /*1070*/ 	.word	0x0000a2e0
        /*1074*/ 	.word	0x00000000
        /*1078*/ 	.word	0x000002b0
        /*107c*/ 	.short	0x010a
        /*107e*/ 	.byte	0xff
	.zero		1


	//   ....[249]....
        /*1080*/ 	.word	0x0000a340
        /*1084*/ 	.word	0x00000000
        /*1088*/ 	.word	0x000002f0
        /*108c*/ 	.short	0x010a
        /*108e*/ 	.byte	0xff
	.zero		1


	//   ....[250]....
        /*1090*/ 	.word	0x0000a3a0
        /*1094*/ 	.word	0x00000000
        /*1098*/ 	.word	0x00000000
        /*109c*/ 	.short	0x010a
        /*109e*/ 	.byte	0xff
	.zero		1


	//   ....[251]....
        /*10a0*/ 	.word	0x0000a400
        /*10a4*/ 	.word	0x00000000
        /*10a8*/ 	.word	0x00000000
        /*10ac*/ 	.short	0x010a
        /*10ae*/ 	.byte	0xff
	.zero		1


	//   ....[252]....
        /*10b0*/ 	.word	0x0000a460
        /*10b4*/ 	.word	0x00000000
        /*10b8*/ 	.word	0x00000000
        /*10bc*/ 	.short	0x010a
        /*10be*/ 	.byte	0xff
	.zero		1


	//   ....[253]....
        /*10c0*/ 	.word	0x0000a4c0
        /*10c4*/ 	.word	0x00000000
        /*10c8*/ 	.word	0x00000000
        /*10cc*/ 	.short	0x010a
        /*10ce*/ 	.byte	0xff
	.zero		1


	//   ....[254]....
        /*10d0*/ 	.word	0x0000a520
        /*10d4*/ 	.word	0x00000000
        /*10d8*/ 	.word	0x00000330
        /*10dc*/ 	.short	0x010a
        /*10de*/ 	.byte	0xff
	.zero		1


	//   ....[255]....
        /*10e0*/ 	.word	0x0000a570
        /*10e4*/ 	.word	0x00000007
        /*10e8*/ 	.word	0x000002b0
        /*10ec*/ 	.short	0x010a
        /*10ee*/ 	.byte	0xff
	.zero		1


	//   ....[0]....
        /*10f0*/ 	.word	0x0000a5d0
        /*10f4*/ 	.word	0x00000000
        /*10f8*/ 	.word	0x000002a8
        /*10fc*/ 	.short	0x010a
        /*10fe*/ 	.byte	0xff
	.zero		1


	//   ....[1]....
        /*1100*/ 	.word	0x0000a630
        /*1104*/ 	.word	0x00000000
        /*1108*/ 	.word	0x00000298
        /*110c*/ 	.short	0x010a
        /*110e*/ 	.byte	0xff
	.zero		1


	//   ....[2]....
        /*1110*/ 	.word	0x0000a680
        /*1114*/ 	.word	0x00000003
        /*1118*/ 	.word	0x000002b0
        /*111c*/ 	.short	0x010a
        /*111e*/ 	.byte	0xff
	.zero		1


	//   ....[3]....
        /*1120*/ 	.word	0x0000a6e0
        /*1124*/ 	.word	0x00000000
        /*1128*/ 	.word	0x00000290
        /*112c*/ 	.short	0x010a
        /*112e*/ 	.byte	0xff
	.zero		1


	//   ....[4]....
        /*1130*/ 	.word	0x0000a730
        /*1134*/ 	.word	0x00000095
        /*1138*/ 	.word	0x000002d0
        /*113c*/ 	.short	0x010a
        /*113e*/ 	.byte	0xff
	.zero		1


	//----- nvinfo : EIATTR_NUM_MBARRIERS
	.align		4
.L_47:
        /*1140*/ 	.byte	0x03, 0x38
        /*1142*/ 	.short	0x0067


	//----- nvinfo : EIATTR_EXIT_INSTR_OFFSETS
	.align		4
        /*1144*/ 	.byte	0x04, 0x1c
        /*1146*/ 	.short	(.L_49 - .L_48)


	//   ....[0]....
.L_48:
        /*1148*/ 	.word	0x000045e0


	//   ....[1]....
        /*114c*/ 	.word	0x00004ad0


	//   ....[2]....
        /*1150*/ 	.word	0x00004b30


	//   ....[3]....
        /*1154*/ 	.word	0x00005d60


	//   ....[4]....
        /*1158*/ 	.word	0x00006910


	//   ....[5]....
        /*115c*/ 	.word	0x00006950


	//   ....[6]....
        /*1160*/ 	.word	0x00008fc0


	//----- nvinfo : EIATTR_MAX_THREADS
	.align		4
.L_49:
        /*1164*/ 	.byte	0x04, 0x05
        /*1166*/ 	.short	(.L_51 - .L_50)
.L_50:
        /*1168*/ 	.word	0x00000100
        /*116c*/ 	.word	0x00000001
        /*1170*/ 	.word	0x00000001


	//----- nvinfo : EIATTR_CRS_STACK_SIZE
	.align		4
.L_51:
        /*1174*/ 	.byte	0x04, 0x1e
        /*1176*/ 	.short	(.L_53 - .L_52)
.L_52:
        /*1178*/ 	.word	0x00000000


	//----- nvinfo : EIATTR_CBANK_PARAM_SIZE
	.align		4
.L_53:
        /*117c*/ 	.byte	0x03, 0x19
        /*117e*/ 	.short	0x0800


	//----- nvinfo : EIATTR_PARAM_CBANK
	.align		4
        /*1180*/ 	.byte	0x04, 0x0a
        /*1182*/ 	.short	(.L_55 - .L_54)
	.align		4
.L_54:
        /*1184*/ 	.word	index@(.nv.constant0._ZN7cutlass13device_kernelINS_4gemm6kernel13GemmUniversalIN4cute5tupleIJiiiiEEENS1_10collective13CollectiveMmaINS1_35MainloopSm100TmaUmmaWarpSpecializedILi41ELi2ELi4ENS5_IJNS4_1CILi4EEESB_NSA_ILi1EEEEEEEENS5_IJNSA_ILi256EEENSA_ILi64EEENSA_ILi32EEEEEEaNS5_IJlSC_lEEEaSJ_NS4_8TiledMMAINS4_8MMA_AtomIJNS4_21SM100_MMA_S8_2x1SM_SSIaaiLi256ELi64ELNS4_4UMMA5MajorE0ELSO_0ELNSN_8SaturateE0EEEEEENS4_6LayoutINS5_IJSC_SC_SC_EEENS5_IJNSA_ILi0EEESU_SU_EEEEENS5_IJNS4_10UnderscoreESX_SX_EEEEENS4_28SM100_TMA_2SM_LOAD_MULTICASTENS4_14ComposedLayoutINS4_7SwizzleILi1ELi4ELi3EEENS4_18smem_ptr_flag_bitsILi8EEENSS_INS5_IJNSA_ILi8EEESH_EEENS5_IJSH_SC_EEEEEEEvNS4_8identityES10_S1A_vS1B_EENS_8epilogue10collective18CollectiveEpilogueINS1D_23Sm100TmaWarpSpecializedILi1ELi1ELi64ELb0ELb0EEEJNS5_IJNSA_ILi128EEESG_SH_EEENS5_IJNSS_IS1I_SC_EENSS_ISG_SC_EEEEEaSJ_aSJ_NS1D_6fusion15FusionCallbacksIS1H_NS1N_17LinearCombinationIaiaiLNS_15FloatRoundStyleE2EEES1J_S1M_JEEENS4_5SM1004TMEM4LOAD26SM100_TMEM_LOAD_32dp32b64xENS4_13SM90_TMA_LOADENS11_INS12_ILi2ELi4ELi3EEES15_NSS_INS5_IJS16_SG_EEENS5_IJSG_SC_EEEEEEENS4_39AutoVectorizingCopyWithAssumedAlignmentILi128EEENS4_14SM90_TMA_STOREES22_S24_S24_EEEvvEEEEvNT_6ParamsE)
        /*1188*/ 	.short	0x0380
        /*118a*/ 	.short	0x0800


	//----- nvinfo : EIATTR_SW_WAR
	.align		4
.L_55:
        /*118c*/ 	.byte	0x04, 0x36
        /*118e*/ 	.short	(.L_57 - .L_56)
.L_56:
        /*1190*/ 	.word	0x00000008
.L_57:


//--------------------- .nv.callgraph             --------------------------
	.section	.nv.callgraph,"",@"SHT_CUDA_CALLGRAPH"
	.align	4
	.sectionentsize	8
	.align		4
        /*0000*/ 	.word	0x00000000
	.align		4
        /*0004*/ 	.word	0xffffffff
	.align		4
        /*0008*/ 	.word	index@(_ZN7cutlass13device_kernelINS_4gemm6kernel13GemmUniversalIN4cute5tupleIJiiiiEEENS1_10collective13CollectiveMmaINS1_35MainloopSm100TmaUmmaWarpSpecializedILi41ELi2ELi4ENS5_IJNS4_1CILi4EEESB_NSA_ILi1EEEEEEEENS5_IJNSA_ILi256EEENSA_ILi64EEENSA_ILi32EEEEEEaNS5_IJlSC_lEEEaSJ_NS4_8TiledMMAINS4_8MMA_AtomIJNS4_21SM100_MMA_S8_2x1SM_SSIaaiLi256ELi64ELNS4_4UMMA5MajorE0ELSO_0ELNSN_8SaturateE0EEEEEENS4_6LayoutINS5_IJSC_SC_SC_EEENS5_IJNSA_ILi0EEESU_SU_EEEEENS5_IJNS4_10UnderscoreESX_SX_EEEEENS4_28SM100_TMA_2SM_LOAD_MULTICASTENS4_14ComposedLayoutINS4_7SwizzleILi1ELi4ELi3EEENS4_18smem_ptr_flag_bitsILi8EEENSS_INS5_IJNSA_ILi8EEESH_EEENS5_IJSH_SC_EEEEEEEvNS4_8identityES10_S1A_vS1B_EENS_8epilogue10collective18CollectiveEpilogueINS1D_23Sm100TmaWarpSpecializedILi1ELi1ELi64ELb0ELb0EEEJNS5_IJNSA_ILi128EEESG_SH_EEENS5_IJNSS_IS1I_SC_EENSS_ISG_SC_EEEEEaSJ_aSJ_NS1D_6fusion15FusionCallbacksIS1H_NS1N_17LinearCombinationIaiaiLNS_15FloatRoundStyleE2EEES1J_S1M_JEEENS4_5SM1004TMEM4LOAD26SM100_TMEM_LOAD_32dp32b64xENS4_13SM90_TMA_LOADENS11_INS12_ILi2ELi4ELi3EEES15_NSS_INS5_IJS16_SG_EEENS5_IJSG_SC_EEEEEEENS4_39AutoVectorizingCopyWithAssumedAlignmentILi128EEENS4_14SM90_TMA_STOREES22_S24_S24_EEEvvEEEEvNT_6ParamsE)
	.align		4
        /*000c*/ 	.word	index@(__assertfail)
	.align		4
        /*0010*/ 	.word	0x00000000
	.align		4
        /*0014*/ 	.word	0xfffffffe
	.align		4
        /*0018*/ 	.word	0x00000000
	.align		4
        /*001c*/ 	.word	0xfffffffd
	.align		4
        /*0020*/ 	.word	0x00000000
	.align		4
        /*0024*/ 	.word	0xfffffffc


//--------------------- .nv.constant4             --------------------------
	.section	.nv.constant4,"a",@progbits
	.align	8
	.align		8
.nv.constant4:
        /*0000*/ 	.dword	__assertfail
	.align		8
        /*0008*/ 	.dword	__unnamed_1
	.align		8
        /*0010*/ 	.dword	__unnamed_2
	.align		8
        /*0018*/ 	.dword	_ZN40_INTERNAL_d24a4ad9_4_k_cu_0a93fe3c_327714cuda3std3__45__cpo5beginE
	.align		8
        /*0020*/ 	.dword	_ZN40_INTERNAL_d24a4ad9_4_k_cu_0a93fe3c_327714cuda3std3__45__cpo3endE
	.align		8
        /*0028*/ 	.dword	_ZN40_INTERNAL_d24a4ad9_4_k_cu_0a93fe3c_327714cuda3std3__45__cpo6cbeginE
	.align		8
        /*0030*/ 	.dword	_ZN40_INTERNAL_d24a4ad9_4_k_cu_0a93fe3c_327714cuda3std3__45__cpo4cendE
	.align		8
        /*0038*/ 	.dword	_ZN40_INTERNAL_d24a4ad9_4_k_cu_0a93fe3c_327714cuda3std3__442_GLOBAL__N__d24a4ad9_4_k_cu_0a93fe3c_327716ignoreE
	.align		8
        /*0040*/ 	.dword	_ZN40_INTERNAL_d24a4ad9_4_k_cu_0a93fe3c_327714cuda3std3__419piecewise_constructE
	.align		8
        /*0048*/ 	.dword	_ZN40_INTERNAL_d24a4ad9_4_k_cu_0a93fe3c_327714cuda3std3__48in_placeE
	.align		8
        /*0050*/ 	.dword	_ZN40_INTERNAL_d24a4ad9_4_k_cu_0a93fe3c_327714cuda3std6ranges3__45__cpo4swapE
	.align		8
        /*0058*/ 	.dword	_ZN40_INTERNAL_d24a4ad9_4_k_cu_0a93fe3c_327714cuda3std6ranges3__45__cpo9iter_moveE
	.align		8
        /*0060*/ 	.dword	_ZN40_INTERNAL_d24a4ad9_4_k_cu_0a93fe3c_327714cute7productE
	.align		8
        /*0068*/ 	.dword	_ZN40_INTERNAL_d24a4ad9_4_k_cu_0a93fe3c_327714cute1_E
	.align		8
        /*0070*/ 	.dword	$str$25
	.align		8
        /*0078*/ 	.dword	$str$26
	.align		8
        /*0080*/ 	.dword	$str$27
	.align		8
        /*0088*/ 	.dword	$str$28


//--------------------- .text._ZN7cutlass13device_kernelINS_4gemm6kernel13GemmUniversalIN4cute5tupleIJiiiiEEENS1_10collective13CollectiveMmaINS1_35MainloopSm100TmaUmmaWarpSpecializedILi41ELi2ELi4ENS5_IJNS4_1CILi4EEESB_NSA_ILi1EEEEEEEENS5_IJNSA_ILi256EEENSA_ILi64EEENSA_ILi32EEEEEEaNS5_IJlSC_lEEEaSJ_NS4_8TiledMMAINS4_8MMA_AtomIJNS4_21SM100_MMA_S8_2x1SM_SSIaaiLi256ELi64ELNS4_4UMMA5MajorE0ELSO_0ELNSN_8SaturateE0EEEEEENS4_6LayoutINS5_IJSC_SC_SC_EEENS5_IJNSA_ILi0EEESU_SU_EEEEENS5_IJNS4_10UnderscoreESX_SX_EEEEENS4_28SM100_TMA_2SM_LOAD_MULTICASTENS4_14ComposedLayoutINS4_7SwizzleILi1ELi4ELi3EEENS4_18smem_ptr_flag_bitsILi8EEENSS_INS5_IJNSA_ILi8EEESH_EEENS5_IJSH_SC_EEEEEEEvNS4_8identityES10_S1A_vS1B_EENS_8epilogue10collective18CollectiveEpilogueINS1D_23Sm100TmaWarpSpecializedILi1ELi1ELi64ELb0ELb0EEEJNS5_IJNSA_ILi128EEESG_SH_EEENS5_IJNSS_IS1I_SC_EENSS_ISG_SC_EEEEEaSJ_aSJ_NS1D_6fusion15FusionCallbacksIS1H_NS1N_17LinearCombinationIaiaiLNS_15FloatRoundStyleE2EEES1J_S1M_JEEENS4_5SM1004TMEM4LOAD26SM100_TMEM_LOAD_32dp32b64xENS4_13SM90_TMA_LOADENS11_INS12_ILi2ELi4ELi3EEES15_NSS_INS5_IJS16_SG_EEENS5_IJSG_SC_EEEEEEENS4_39AutoVectorizingCopyWithAssumedAlignmentILi128EEENS4_14SM90_TMA_STOREES22_S24_S24_EEEvvEEEEvNT_6ParamsE --------------------------
	.section	.text._ZN7cutlass13device_kernelINS_4gemm6kernel13GemmUniversalIN4cute5tupleIJiiiiEEENS1_10collective13CollectiveMmaINS1_35MainloopSm100TmaUmmaWarpSpecializedILi41ELi2ELi4ENS5_IJNS4_1CILi4EEESB_NSA_ILi1EEEEEEEENS5_IJNSA_ILi256EEENSA_ILi64EEENSA_ILi32EEEEEEaNS5_IJlSC_lEEEaSJ_NS4_8TiledMMAINS4_8MMA_AtomIJNS4_21SM100_MMA_S8_2x1SM_SSIaaiLi256ELi64ELNS4_4UMMA5MajorE0ELSO_0ELNSN_8SaturateE0EEEEEENS4_6LayoutINS5_IJSC_SC_SC_EEENS5_IJNSA_ILi0EEESU_SU_EEEEENS5_IJNS4_10UnderscoreESX_SX_EEEEENS4_28SM100_TMA_2SM_LOAD_MULTICASTENS4_14ComposedLayoutINS4_7SwizzleILi1ELi4ELi3EEENS4_18smem_ptr_flag_bitsILi8EEENSS_INS5_IJNSA_ILi8EEESH_EEENS5_IJSH_SC_EEEEEEEvNS4_8identityES10_S1A_vS1B_EENS_8epilogue10collective18CollectiveEpilogueINS1D_23Sm100TmaWarpSpecializedILi1ELi1ELi64ELb0ELb0EEEJNS5_IJNSA_ILi128EEESG_SH_EEENS5_IJNSS_IS1I_SC_EENSS_ISG_SC_EEEEEaSJ_aSJ_NS1D_6fusion15FusionCallbacksIS1H_NS1N_17LinearCombinationIaiaiLNS_15FloatRoundStyleE2EEES1J_S1M_JEEENS4_5SM1004TMEM4LOAD26SM100_TMEM_LOAD_32dp32b64xENS4_13SM90_TMA_LOADENS11_INS12_ILi2ELi4ELi3EEES15_NSS_INS5_IJS16_SG_EEENS5_IJSG_SC_EEEEEEENS4_39AutoVectorizingCopyWithAssumedAlignmentILi128EEENS4_14SM90_TMA_STOREES22_S24_S24_EEEvvEEEEvNT_6ParamsE,"ax",@progbits
	.align	128
.text._ZN7cutlass13device_kernelINS_4gemm6kernel13GemmUniversalIN4cute5tupleIJiiiiEEENS1_10collective13CollectiveMmaINS1_35MainloopSm100TmaUmmaWarpSpecializedILi41ELi2ELi4ENS5_IJNS4_1CILi4EEESB_NSA_ILi1EEEEEEEENS5_IJNSA_ILi256EEENSA_ILi64EEENSA_ILi32EEEEEEaNS5_IJlSC_lEEEaSJ_NS4_8TiledMMAINS4_8MMA_AtomIJNS4_21SM100_MMA_S8_2x1SM_SSIaaiLi256ELi64ELNS4_4UMMA5MajorE0ELSO_0ELNSN_8SaturateE0EEEEEENS4_6LayoutINS5_IJSC_SC_SC_EEENS5_IJNSA_ILi0EEESU_SU_EEEEENS5_IJNS4_10UnderscoreESX_SX_EEEEENS4_28SM100_TMA_2SM_LOAD_MULTICASTENS4_14ComposedLayoutINS4_7SwizzleILi1ELi4ELi3EEENS4_18smem_ptr_flag_bitsILi8EEENSS_INS5_IJNSA_ILi8EEESH_EEENS5_IJSH_SC_EEEEEEEvNS4_8identityES10_S1A_vS1B_EENS_8epilogue10collective18CollectiveEpilogueINS1D_23Sm100TmaWarpSpecializedILi1ELi1ELi64ELb0ELb0EEEJNS5_IJNSA_ILi128EEESG_SH_EEENS5_IJNSS_IS1I_SC_EENSS_ISG_SC_EEEEEaSJ_aSJ_NS1D_6fusion15FusionCallbacksIS1H_NS1N_17LinearCombinationIaiaiLNS_15FloatRoundStyleE2EEES1J_S1M_JEEENS4_5SM1004TMEM4LOAD26SM100_TMEM_LOAD_32dp32b64xENS4_13SM90_TMA_LOADENS11_INS12_ILi2ELi4ELi3EEES15_NSS_INS5_IJS16_SG_EEENS5_IJSG_SC_EEEEEEENS4_39AutoVectorizingCopyWithAssumedAlignmentILi128EEENS4_14SM90_TMA_STOREES22_S24_S24_EEEvvEEEEvNT_6ParamsE:
        .type           _ZN7cutlass13device_kernelINS_4gemm6kernel13GemmUniversalIN4cute5tupleIJiiiiEEENS1_10collective13CollectiveMmaINS1_35MainloopSm100TmaUmmaWarpSpecializedILi41ELi2ELi4ENS5_IJNS4_1CILi4EEESB_NSA_ILi1EEEEEEEENS5_IJNSA_ILi256EEENSA_ILi64EEENSA_ILi32EEEEEEaNS5_IJlSC_lEEEaSJ_NS4_8TiledMMAINS4_8MMA_AtomIJNS4_21SM100_MMA_S8_2x1SM_SSIaaiLi256ELi64ELNS4_4UMMA5MajorE0ELSO_0ELNSN_8SaturateE0EEEEEENS4_6LayoutINS5_IJSC_SC_SC_EEENS5_IJNSA_ILi0EEESU_SU_EEEEENS5_IJNS4_10UnderscoreESX_SX_EEEEENS4_28SM100_TMA_2SM_LOAD_MULTICASTENS4_14ComposedLayoutINS4_7SwizzleILi1ELi4ELi3EEENS4_18smem_ptr_flag_bitsILi8EEENSS_INS5_IJNSA_ILi8EEESH_EEENS5_IJSH_SC_EEEEEEEvNS4_8identityES10_S1A_vS1B_EENS_8epilogue10collective18CollectiveEpilogueINS1D_23Sm100TmaWarpSpecializedILi1ELi1ELi64ELb0ELb0EEEJNS5_IJNSA_ILi128EEESG_SH_EEENS5_IJNSS_IS1I_SC_EENSS_ISG_SC_EEEEEaSJ_aSJ_NS1D_6fusion15FusionCallbacksIS1H_NS1N_17LinearCombinationIaiaiLNS_15FloatRoundStyleE2EEES1J_S1M_JEEENS4_5SM1004TMEM4LOAD26SM100_TMEM_LOAD_32dp32b64xENS4_13SM90_TMA_LOADENS11_INS12_ILi2ELi4ELi3EEES15_NSS_INS5_IJS16_SG_EEENS5_IJSG_SC_EEEEEEENS4_39AutoVectorizingCopyWithAssumedAlignmentILi128EEENS4_14SM90_TMA_STOREES22_S24_S24_EEEvvEEEEvNT_6ParamsE,@function
        .size           _ZN7cutlass13device_kernelINS_4gemm6kernel13GemmUniversalIN4cute5tupleIJiiiiEEENS1_10collective13CollectiveMmaINS1_35MainloopSm100TmaUmmaWarpSpecializedILi41ELi2ELi4ENS5_IJNS4_1CILi4EEESB_NSA_ILi1EEEEEEEENS5_IJNSA_ILi256EEENSA_ILi64EEENSA_ILi32EEEEEEaNS5_IJlSC_lEEEaSJ_NS4_8TiledMMAINS4_8MMA_AtomIJNS4_21SM100_MMA_S8_2x1SM_SSIaaiLi256ELi64ELNS4_4UMMA5MajorE0ELSO_0ELNSN_8SaturateE0EEEEEENS4_6LayoutINS5_IJSC_SC_SC_EEENS5_IJNSA_ILi0EEESU_SU_EEEEENS5_IJNS4_10UnderscoreESX_SX_EEEEENS4_28SM100_TMA_2SM_LOAD_MULTICASTENS4_14ComposedLayoutINS4_7SwizzleILi1ELi4ELi3EEENS4_18smem_ptr_flag_bitsILi8EEENSS_INS5_IJNSA_ILi8EEESH_EEENS5_IJSH_SC_EEEEEEEvNS4_8identityES10_S1A_vS1B_EENS_8epilogue10collective18CollectiveEpilogueINS1D_23Sm100TmaWarpSpecializedILi1ELi1ELi64ELb0ELb0EEEJNS5_IJNSA_ILi128EEESG_SH_EEENS5_IJNSS_IS1I_SC_EENSS_ISG_SC_EEEEEaSJ_aSJ_NS1D_6fusion15FusionCallbacksIS1H_NS1N_17LinearCombinationIaiaiLNS_15FloatRoundStyleE2EEES1J_S1M_JEEENS4_5SM1004TMEM4LOAD26SM100_TMEM_LOAD_32dp32b64xENS4_13SM90_TMA_LOADENS11_INS12_ILi2ELi4ELi3EEES15_NSS_INS5_IJS16_SG_EEENS5_IJSG_SC_EEEEEEENS4_39AutoVectorizingCopyWithAssumedAlignmentILi128EEENS4_14SM90_TMA_STOREES22_S24_S24_EEEvvEEEEvNT_6ParamsE,(.L_x_261 - _ZN7cutlass13device_kernelINS_4gemm6kernel13GemmUniversalIN4cute5tupleIJiiiiEEENS1_10collective13CollectiveMmaINS1_35MainloopSm100TmaUmmaWarpSpecializedILi41ELi2ELi4ENS5_IJNS4_1CILi4EEESB_NSA_ILi1EEEEEEEENS5_IJNSA_ILi256EEENSA_ILi64EEENSA_ILi32EEEEEEaNS5_IJlSC_lEEEaSJ_NS4_8TiledMMAINS4_8MMA_AtomIJNS4_21SM100_MMA_S8_2x1SM_SSIaaiLi256ELi64ELNS4_4UMMA5MajorE0ELSO_0ELNSN_8SaturateE0EEEEEENS4_6LayoutINS5_IJSC_SC_SC_EEENS5_IJNSA_ILi0EEESU_SU_EEEEENS5_IJNS4_10UnderscoreESX_SX_EEEEENS4_28SM100_TMA_2SM_LOAD_MULTICASTENS4_14ComposedLayoutINS4_7SwizzleILi1ELi4ELi3EEENS4_18smem_ptr_flag_bitsILi8EEENSS_INS5_IJNSA_ILi8EEESH_EEENS5_IJSH_SC_EEEEEEEvNS4_8identityES10_S1A_vS1B_EENS_8epilogue10collective18CollectiveEpilogueINS1D_23Sm100TmaWarpSpecializedILi1ELi1ELi64ELb0ELb0EEEJNS5_IJNSA_ILi128EEESG_SH_EEENS5_IJNSS_IS1I_SC_EENSS_ISG_SC_EEEEEaSJ_aSJ_NS1D_6fusion15FusionCallbacksIS1H_NS1N_17LinearCombinationIaiaiLNS_15FloatRoundStyleE2EEES1J_S1M_JEEENS4_5SM1004TMEM4LOAD26SM100_TMEM_LOAD_32dp32b64xENS4_13SM90_TMA_LOADENS11_INS12_ILi2ELi4ELi3EEES15_NSS_INS5_IJS16_SG_EEENS5_IJSG_SC_EEEEEEENS4_39AutoVectorizingCopyWithAssumedAlignmentILi128EEENS4_14SM90_TMA_STOREES22_S24_S24_EEEvvEEEEvNT_6ParamsE)
        .other          _ZN7cutlass13device_kernelINS_4gemm6kernel13GemmUniversalIN4cute5tupleIJiiiiEEENS1_10collective13CollectiveMmaINS1_35MainloopSm100TmaUmmaWarpSpecializedILi41ELi2ELi4ENS5_IJNS4_1CILi4EEESB_NSA_ILi1EEEEEEEENS5_IJNSA_ILi256EEENSA_ILi64EEENSA_ILi32EEEEEEaNS5_IJlSC_lEEEaSJ_NS4_8TiledMMAINS4_8MMA_AtomIJNS4_21SM100_MMA_S8_2x1SM_SSIaaiLi256ELi64ELNS4_4UMMA5MajorE0ELSO_0ELNSN_8SaturateE0EEEEEENS4_6LayoutINS5_IJSC_SC_SC_EEENS5_IJNSA_ILi0EEESU_SU_EEEEENS5_IJNS4_10UnderscoreESX_SX_EEEEENS4_28SM100_TMA_2SM_LOAD_MULTICASTENS4_14ComposedLayoutINS4_7SwizzleILi1ELi4ELi3EEENS4_18smem_ptr_flag_bitsILi8EEENSS_INS5_IJNSA_ILi8EEESH_EEENS5_IJSH_SC_EEEEEEEvNS4_8identityES10_S1A_vS1B_EENS_8epilogue10collective18CollectiveEpilogueINS1D_23Sm100TmaWarpSpecializedILi1ELi1ELi64ELb0ELb0EEEJNS5_IJNSA_ILi128EEESG_SH_EEENS5_IJNSS_IS1I_SC_EENSS_ISG_SC_EEEEEaSJ_aSJ_NS1D_6fusion15FusionCallbacksIS1H_NS1N_17LinearCombinationIaiaiLNS_15FloatRoundStyleE2EEES1J_S1M_JEEENS4_5SM1004TMEM4LOAD26SM100_TMEM_LOAD_32dp32b64xENS4_13SM90_TMA_LOADENS11_INS12_ILi2ELi4ELi3EEES15_NSS_INS5_IJS16_SG_EEENS5_IJSG_SC_EEEEEEENS4_39AutoVectorizingCopyWithAssumedAlignmentILi128EEENS4_14SM90_TMA_STOREES22_S24_S24_EEEvvEEEEvNT_6ParamsE,@"STO_CUDA_ENTRY STV_DEFAULT"
_ZN7cutlass13device_kernelINS_4gemm6kernel13GemmUniversalIN4cute5tupleIJiiiiEEENS1_10collective13CollectiveMmaINS1_35MainloopSm100TmaUmmaWarpSpecializedILi41ELi2ELi4ENS5_IJNS4_1CILi4EEESB_NSA_ILi1EEEEEEEENS5_IJNSA_ILi256EEENSA_ILi64EEENSA_ILi32EEEEEEaNS5_IJlSC_lEEEaSJ_NS4_8TiledMMAINS4_8MMA_AtomIJNS4_21SM100_MMA_S8_2x1SM_SSIaaiLi256ELi64ELNS4_4UMMA5MajorE0ELSO_0ELNSN_8SaturateE0EEEEEENS4_6LayoutINS5_IJSC_SC_SC_EEENS5_IJNSA_ILi0EEESU_SU_EEEEENS5_IJNS4_10UnderscoreESX_SX_EEEEENS4_28SM100_TMA_2SM_LOAD_MULTICASTENS4_14ComposedLayoutINS4_7SwizzleILi1ELi4ELi3EEENS4_18smem_ptr_flag_bitsILi8EEENSS_INS5_IJNSA_ILi8EEESH_EEENS5_IJSH_SC_EEEEEEEvNS4_8identityES10_S1A_vS1B_EENS_8epilogue10collective18CollectiveEpilogueINS1D_23Sm100TmaWarpSpecializedILi1ELi1ELi64ELb0ELb0EEEJNS5_IJNSA_ILi128EEESG_SH_EEENS5_IJNSS_IS1I_SC_EENSS_ISG_SC_EEEEEaSJ_aSJ_NS1D_6fusion15FusionCallbacksIS1H_NS1N_17LinearCombinationIaiaiLNS_15FloatRoundStyleE2EEES1J_S1M_JEEENS4_5SM1004TMEM4LOAD26SM100_TMEM_LOAD_32dp32b64xENS4_13SM90_TMA_LOADENS11_INS12_ILi2ELi4ELi3EEES15_NSS_INS5_IJS16_SG_EEENS5_IJSG_SC_EEEEEEENS4_39AutoVectorizingCopyWithAssumedAlignmentILi128EEENS4_14SM90_TMA_STOREES22_S24_S24_EEEvvEEEEvNT_6ParamsE:
[----:B------:R-:W1:Y:S01]  /*0000*/  LDC R1, c[0x0][0x37c] ;  /* 0x0000df00ff017b82 */ /* 0x000e620000000800 */
[----:B------:R-:W2:Y:S01]  /*0010*/  S2R R142, SR_TID.X ;  /* 0x00000000008e7919 */ /* 0x000ea20000002100 */
[----:B------:R-:W3:Y:S06]  /*0020*/  LDCU.64 UR6, c[0x0][0x890] ;  /* 0x00011200ff0677ac */ /* 0x000eec0008000a00 */
[----:B------:R-:W4:Y:S01]  /*0030*/  S2UR UR54, SR_CgaCtaId ;  /* 0x00000000003679c3 */ /* 0x000f220000008800 */
[----:B------:R-:W-:Y:S01]  /*0040*/  PRMT R147, RZ, 0x7610, R147 ;  /* 0x00007610ff937816 */ /* 0x000fe20000000093 */
[----:B------:R-:W1:Y:S01]  /*0050*/  LDCU.64 UR52, c[0x0][0x358] ;  /* 0x00006b00ff3477ac */ /* 0x000e620008000a00 */
[----:B------:R-:W-:-:S02]  /*0060*/  ELECT P0, URZ, PT ;  /* 0x0000000000ff782f */ /* 0x000fc40003800000 */
[----:B---3--:R-:W-:-:S04]  /*0070*/  ISETP.NE.U32.AND P1, PT, RZ, UR6, PT ;  /* 0x00000006ff007c0c */ /* 0x008fc8000bf25070 */
[----:B------:R-:W-:Y:S01]  /*0080*/  ISETP.NE.AND.EX P2, PT, RZ, UR7, PT, P1 ;  /* 0x00000007ff007c0c */ /* 0x000fe2000bf45310 */
[----:B----4-:R-:W-:Y:S02]  /*0090*/  ULOP3.LUT UR17, UR54, 0x1, URZ, 0xc0, !UPT ;  /* 0x0000000136117892 */ /* 0x010fe4000f8ec0ff */
[----:B------:R-:W-:Y:S01]  /*00a0*/  ULOP3.LUT UR16, UR54, 0x1, URZ, 0x3c, !UPT ;  /* 0x0000000136107892 */ /* 0x000fe2000f8e3cff */
[----:B--2---:R-:W-:-:S05]  /*00b0*/  SHF.R.U32.HI R148, RZ, 0x5, R142 ;  /* 0x00000005ff947819 */ /* 0x004fca000001168e */
[----:B------:R-:W2:Y:S02]  /*00c0*/  SHFL.IDX PT, R0, R148, RZ, 0x1f ;  /* 0x00001fff94007589 */ /* 0x000ea400000e0000 */
[----:B--2---:R-:W-:Y:S02]  /*00d0*/  R2UR UR11, R0 ;  /* 0x00000000000b72ca */ /* 0x004fe400000e0000 */
[----:B-1----:R-:W-:Y:S05]  /*00e0*/  @P2 BRA `(.L_x_0) ;  /* 0x00000000002c2947 */ /* 0x002fea0003800000 */
[----:B------:R-:W1:Y:S02]  /*00f0*/  LDCU.64 UR4, c[0x0][0x888] ;  /* 0x00011100ff0477ac */ /* 0x000e640008000a00 */
[----:B-1----:R-:W-:-:S04]  /*0100*/  UISETP.NE.U32.AND UP0, UPT, UR4, URZ, UPT ;  /* 0x000000ff0400728c */ /* 0x002fc8000bf05070 */
[----:B------:R-:W-:-:S09]  /*0110*/  UISETP.NE.AND.EX UP0, UPT, UR5, URZ, UPT, UP0 ;  /* 0x000000ff0500728c */ /* 0x000fd2000bf05300 */
[----:B------:R-:W-:Y:S05]  /*0120*/  BRA.U !UP0, `(.L_x_1) ;  /* 0x0000000108107547 */ /* 0x000fea000b800000 */
[----:B------:R-:W1:Y:S02]  /*0130*/  LDC.64 R72, c[0x0][0x888] ;  /* 0x00022200ff487b82 */ /* 0x000e640000000a00 */
[----:B-1----:R1:W5:Y:S01]  /*0140*/  LDG.E R72, desc[UR52][R72.64] ;  /* 0x0000003448487981 */ /* 0x002362000c1e1900 */
[----:B------:R-:W-:Y:S01]  /*0150*/  HFMA2 R147, -RZ, RZ, 0, 5.9604644775390625e-08 ;  /* 0x00000001ff937431 */ /* 0x000fe200000001ff */
[----:B------:R-:W-:Y:S05]  /*0160*/  BRA `(.L_x_0) ;  /* 0x00000000000c7947 */ /* 0x000fea0003800000 */
.L_x_1:
[----:B------:R-:W1:Y:S01]  /*0170*/  LDCU UR4, c[0x0][0x880] ;  /* 0x00011000ff0477ac */ /* 0x000e620008000800 */
[----:B------:R-:W-:Y:S01]  /*0180*/  HFMA2 R147, -RZ, RZ, 0, 5.9604644775390625e-08 ;  /* 0x00000001ff937431 */ /* 0x000fe200000001ff */
[----:B-1----:R-:W-:-:S07]  /*0190*/  MOV R72, UR4 ;  /* 0x0000000400487c02 */ /* 0x002fce0008000f00 */
.L_x_0:
[----:B------:R-:W2:Y:S02]  /*01a0*/  LDCU.64 UR4, c[0x0][0x8b0] ;  /* 0x00011600ff0477ac */ /* 0x000ea40008000a00 */
[----:B--2---:R-:W-:-:S04]  /*01b0*/  UISETP.NE.U32.AND UP0, UPT, UR4, URZ, UPT ;  /* 0x000000ff0400728c */ /* 0x004fc8000bf05070 */
[----:B------:R-:W-:-:S09]  /*01c0*/  UISETP.NE.AND.EX UP0, UPT, UR5, URZ, UPT, UP0 ;  /* 0x000000ff0500728c */ /* 0x000fd2000bf05300 */
[----:B------:R-:W-:Y:S05]  /*01d0*/  BRA.U UP0, `(.L_x_2) ;  /* 0x0000000100247547 */ /* 0x000fea000b800000 */
[----:B------:R-:W2:Y:S02]  /*01e0*/  LDCU.64 UR4, c[0x0][0x8a8] ;  /* 0x00011500ff0477ac */ /* 0x000ea40008000a00 */
[----:B--2---:R-:W-:-:S04]  /*01f0*/  UISETP.NE.U32.AND UP0, UPT, UR4, URZ, UPT ;  /* 0x000000ff0400728c */ /* 0x004fc8000bf05070 */
[----:B------:R-:W-:-:S09]  /*0200*/  UISETP.NE.AND.EX UP0, UPT, UR5, URZ, UPT, UP0 ;  /* 0x000000ff0500728c */ /* 0x000fd2000bf05300 */
[----:B------:R-:W-:Y:S05]  /*0210*/  BRA.U !UP0, `(.L_x_3) ;  /* 0x00000001080c7547 */ /* 0x000fea000b800000 */
[----:B------:R-:W2:Y:S02]  /*0220*/  LDC.64 R70, c[0x0][0x8a8] ;  /* 0x00022a00ff467b82 */ /* 0x000ea40000000a00 */
[----:B--2---:R2:W5:Y:S01]  /*0230*/  LDG.E R70, desc[UR52][R70.64] ;  /* 0x0000003446467981 */ /* 0x004562000c1e1900 */
[----:B------:R-:W-:Y:S05]  /*0240*/  BRA `(.L_x_2) ;  /* 0x0000000000087947 */ /* 0x000fea0003800000 */
.L_x_3:
[----:B------:R-:W2:Y:S02]  /*0250*/  LDCU UR4, c[0x0][0x8a0] ;  /* 0x00011400ff0477ac */ /* 0x000ea40008000800 */
[----:B--2---:R-:W-:Y:S02]  /*0260*/  MOV R70, UR4 ;  /* 0x0000000400467c02 */ /* 0x004fe40008000f00 */
.L_x_2:
[----:B------:R-:W-:Y:S01]  /*0270*/  IMAD.U32 R0, RZ, RZ, UR11 ;  /* 0x0000000bff007e24 */ /* 0x000fe2000f8e00ff */
[----:B------:R-:W-:Y:S04]  /*0280*/  BSSY.RECONVERGENT B0, `(.L_x_4) ;  /* 0x000000c000007945 */ /* 0x000fe80003800200 */
[C---:B------:R-:W-:Y:S02]  /*0290*/  ISETP.NE.OR P3, PT, R0.reuse, 0x1, !P0 ;  /* 0x000000010000780c */ /* 0x040fe40004765670 */
[----:B------:R-:W-:-:S11]  /*02a0*/  ISETP.NE.OR P2, PT, R0, 0x3, !P0 ;  /* 0x000000030000780c */ /* 0x000fd60004745670 */
[----:B------:R-:W-:Y:S05]  /*02b0*/  @P3 BRA `(.L_x_5) ;  /* 0x0000000000203947 */ /* 0x000fea0003800000 */
[----:B------:R-:W3:Y:S02]  /*02c0*/  LDCU.64 UR4, c[0x0][0x348] ;  /* 0x00006900ff0477ac */ /* 0x000ee40008000a00 */
[----:B---3--:R-:W-:Y:S02]  /*02d0*/  UIADD3 UR8, UP1, UPT, UR4, 0x80, URZ ;  /* 0x0000008004087890 */ /* 0x008fe4000ff3e0ff */
[----:B------:R-:W-:Y:S02]  /*02e0*/  UIADD3 UR4, UP0, UPT, UR4, 0x180, URZ ;  /* 0x0000018004047890 */ /* 0x000fe4000ff1e0ff */
[----:B------:R-:W-:Y:S02]  /*02f0*/  UIADD3.X UR9, UPT, UPT, URZ, UR5, URZ, UP1, !UPT ;  /* 0x00000005ff097290 */ /* 0x000fe40008ffe4ff */
[----:B------:R-:W-:-:S07]  /*0300*/  UIADD3.X UR5, UPT, UPT, URZ, UR5, URZ, UP0, !UPT ;  /* 0x00000005ff057290 */ /* 0x000fce00087fe4ff */
[----:B------:R3:W-:Y:S02]  /*0310*/  UTMACCTL.PF [UR8] ;  /* 0x00000000080079b9 */ /* 0x0007e40008040000 */
[----:B------:R3:W-:Y:S02]  /*0320*/  UTMACCTL.PF [UR4] ;  /* 0x00000000040079b9 */ /* 0x0007e40008040000 */
[----:B---3--:R-:W-:Y:S01]  /*0330*/  NOP ;  /* 0x0000000000007918 */ /* 0x008fe20000000000 */
.L_x_5:
[----:B------:R-:W-:Y:S05]  /*0340*/  BSYNC.RECONVERGENT B0 ;  /* 0x0000000000007941 */ /* 0x000fea0003800200 */
.L_x_4:
[----:B------:R-:W-:Y:S04]  /*0350*/  BSSY.RECONVERGENT B0, `(.L_x_6) ;  /* 0x000000a000007945 */ /* 0x000fe80003800200 */
        /* <DEDUP_REMOVED lines=9> */
.L_x_7:
[----:B------:R-:W-:Y:S05]  /*03f0*/  BSYNC.RECONVERGENT B0 ;  /* 0x0000000000007941 */ /* 0x000fea0003800200 */
.L_x_6:
[----:B------:R-:W3:Y:S01]  /*0400*/  LDCU.64 UR4, c[0x0][0x888] ;  /* 0x00011100ff0477ac */ /* 0x000ee20008000a00 */
[----:B------:R-:W-:Y:S01]  /*0410*/  ISETP.NE.AND.EX P1, PT, RZ, UR7, PT, P1 ;  /* 0x00000007ff007c0c */ /* 0x000fe2000bf25310 */
[----:B------:R-:W-:Y:S01]  /*0420*/  UPLOP3.LUT UP3, UPT, UPT, UPT, UPT, 0x80, 0x8 ;  /* 0x000000000008789c */ /* 0x000fe20003f6f070 */
[----:B---3--:R-:W-:-:S04]  /*0430*/  ISETP.NE.U32.AND P2, PT, RZ, UR4, PT ;  /* 0x00000004ff007c0c */ /* 0x008fc8000bf45070 */
[----:B------:R-:W-:-:S13]  /*0440*/  ISETP.NE.AND.EX P2, PT, RZ, UR5, PT, P2 ;  /* 0x00000005ff007c0c */ /* 0x000fda000bf45320 */
[----:B------:R-:W-:Y:S05]  /*0450*/  @P2 BRA P1, `(.L_x_8) ;  /* 0x0000000000282947 */ /* 0x000fea0000800000 */
[----:B-----5:R-:W-:Y:S01]  /*0460*/  R2UR UR8, R72 ;  /* 0x00000000480872ca */ /* 0x020fe200000e0000 */
[----:B------:R-:W-:Y:S02]  /*0470*/  UISETP.NE.U32.AND UP0, UPT, UR6, URZ, UPT ;  /* 0x000000ff0600728c */ /* 0x000fe4000bf05070 */
[----:B------:R-:W-:Y:S02]  /*0480*/  UISETP.NE.U32.AND UP1, UPT, UR4, URZ, UPT ;  /* 0x000000ff0400728c */ /* 0x000fe4000bf25070 */
[----:B------:R-:W-:Y:S02]  /*0490*/  UISETP.NE.AND.EX UP2, UPT, UR7, URZ, UPT, UP0 ;  /* 0x000000ff0700728c */ /* 0x000fe4000bf45300 */
[----:B------:R-:W-:-:S04]  /*04a0*/  UISETP.NE.AND.EX UP0, UPT, UR5, URZ, UPT, UP1 ;  /* 0x000000ff0500728c */ /* 0x000fc8000bf05310 */
[----:B------:R-:W-:Y:S02]  /*04b0*/  USEL UR4, URZ, 0xffffffff, UP0 ;  /* 0xffffffffff047887 */ /* 0x000fe40008000000 */
[----:B------:R-:W-:-:S04]  /*04c0*/  UISETP.NE.AND UP1, UPT, UR8, URZ, UPT ;  /* 0x000000ff0800728c */ /* 0x000fc8000bf25270 */
[----:B------:R-:W-:-:S04]  /*04d0*/  @!UP2 USEL UR4, URZ, 0xffffffff, UP1 ;  /* 0xffffffffff04a887 */ /* 0x000fc80008800000 */
[----:B------:R-:W-:-:S04]  /*04e0*/  ULOP3.LUT UR4, UR4, 0x1, URZ, 0xc0, !UPT ;  /* 0x0000000104047892 */ /* 0x000fc8000f8ec0ff */
[----:B------:R-:W-:-:S11]  /*04f0*/  UISETP.NE.U32.AND UP3, UPT, UR4, 0x1, UPT ;  /* 0x000000010400788c */ /* 0x000fd6000bf65070 */
.L_x_8:
[----:B------:R-:W3:Y:S01]  /*0500*/  SHFL.IDX PT, R0, R148, RZ, 0x1f ;  /* 0x00001fff94007589 */ /* 0x000ee200000e0000 */
[----:B------:R-:W-:-:S04]  /*0510*/  UISETP.NE.AND UP0, UPT, UR11, 0x2, UPT ;  /* 0x000000020b00788c */ /* 0x000fc8000bf05270 */
[----:B------:R-:W-:Y:S02]  /*0520*/  UISETP.EQ.AND UP1, UPT, UR17, URZ, !UP0 ;  /* 0x000000ff1100728c */ /* 0x000fe4000c722270 */
[----:B------:R-:W-:-:S04]  /*0530*/  USEL UR26, URZ, 0x1, UP0 ;  /* 0x00000001ff1a7887 */ /* 0x000fc80008000000 */
[----:B------:R-:W-:Y:S02]  /*0540*/  PLOP3.LUT P3, PT, P0, PT, UP1, 0x80, 0x8 ;  /* 0x000000000008781c */ /* 0x000fe4000076f018 */
[----:B---3--:R-:W-:-:S13]  /*0550*/  ISETP.NE.AND P1, PT, R0, RZ, PT ;  /* 0x000000ff0000720c */ /* 0x008fda0003f25270 */
[----:B------:R-:W-:Y:S05]  /*0560*/  @P1 BRA `(.L_x_9) ;  /* 0x0000000400881947 */ /* 0x000fea0003800000 */
[----:B------:R-:W-:Y:S01]  /*0570*/  ELECT P1, URZ, PT ;  /* 0x0000000000ff782f */ /* 0x000fe20003820000 */
[----:B------:R-:W-:-:S12]  /*0580*/  BSSY.RECONVERGENT B0, `(.L_x_9) ;  /* 0x0000060000007945 */ /* 0x000fd80003800200 */
[----:B------:R-:W-:Y:S05]  /*0590*/  @!P1 BRA `(.L_x_10) ;  /* 0x0000000400789947 */ /* 0x000fea0003800000 */
[----:B------:R-:W-:Y:S01]  /*05a0*/  UMOV UR6, 0x400 ;  /* 0x0000040000067882 */ /* 0x000fe20000000000 */
[----:B------:R-:W-:Y:S01]  /*05b0*/  UMOV UR5, 0x1 ;  /* 0x0000000100057882 */ /* 0x000fe20000000000 */
[----:B------:R-:W-:Y:S01]  /*05c0*/  UMOV UR4, 0x5 ;  /* 0x0000000500047882 */ /* 0x000fe20000000000 */
[----:B------:R-:W-:Y:S02]  /*05d0*/  ULEA UR6, UR54, UR6, 0x18 ;  /* 0x0000000636067291 */ /* 0x000fe4000f8ec0ff */
[----:B------:R-:W-:-:S04]  /*05e0*/  UIADD3 UR8, UPT, UPT, -UR5, 0x100000, URZ ;  /* 0x0010000005087890 */ /* 0x000fc8000fffe1ff */
[----:B------:R-:W-:Y:S02]  /*05f0*/  USHF.L.U32 UR9, UR8, 0xb, URZ ;  /* 0x0000000b08097899 */ /* 0x000fe400080006ff */
[----:B------:R-:W-:Y:S02]  /*0600*/  USHF.L.U32 UR8, UR8, 0x1, URZ ;  /* 0x0000000108087899 */ /* 0x000fe400080006ff */
[----:B------:R-:W-:-:S04]  /*0610*/  UIADD3 UR4, UPT, UPT, -UR4, 0x100000, URZ ;  /* 0x0010000004047890 */ /* 0x000fc8000fffe1ff */
[----:B------:R-:W-:Y:S02]  /*0620*/  USHF.L.U32 UR5, UR4, 0xb, URZ ;  /* 0x0000000b04057899 */ /* 0x000fe400080006ff */
[----:B------:R-:W-:Y:S01]  /*0630*/  USHF.L.U32 UR4, UR4, 0x1, URZ ;  /* 0x0000000104047899 */ /* 0x000fe200080006ff */
[----:B------:R-:W3:Y:S03]  /*0640*/  FENCE.VIEW.ASYNC.S ;  /* 0x00000000000073c6 */ /* 0x000ee60000000000 */
[----:B---3--:R3:W4:Y:S08]  /*0650*/  SYNCS.EXCH.64 URZ, [UR6], UR8 ;  /* 0x0000000806ff75b2 */ /* 0x0087300008000100 */
[----:B------:R3:W1:Y:S01]  /*0660*/  SYNCS.EXCH.64 URZ, [UR6+0x148], UR4 ;  /* 0x0001480406ff75b2 */ /* 0x0006620008000100 */
        /* <DEDUP_REMOVED lines=79> */
[----:B------:R3:W1:Y:S02]  /*0b60*/  SYNCS.EXCH.64 URZ, [UR6+0x288], UR4 ;  /* 0x0002880406ff75b2 */ /* 0x0006640008000100 */
[----:B---34-:R-:W-:Y:S01]  /*0b70*/  NOP ;  /* 0x0000000000007918 */ /* 0x018fe20000000000 */
.L_x_10:
[----:B------:R-:W-:Y:S05]  /*0b80*/  BSYNC.RECONVERGENT B0 ;  /* 0x0000000000007941 */ /* 0x000fea0003800200 */
.L_x_9:
[----:B------:R-:W3:Y:S01]  /*0b90*/  SHFL.IDX PT, R0, R148, RZ, 0x1f ;  /* 0x00001fff94007589 */ /* 0x000ee200000e0000 */
[----:B------:R-:W-:Y:S01]  /*0ba0*/  NOP ;  /* 0x0000000000007918 */ /* 0x000fe20000000000 */
[----:B---3--:R-:W-:-:S13]  /*0bb0*/  ISETP.NE.AND P1, PT, R0, 0x1, PT ;  /* 0x000000010000780c */ /* 0x008fda0003f25270 */
[----:B------:R-:W-:Y:S05]  /*0bc0*/  @P1 BRA `(.L_x_11) ;  /* 0x00000000003c1947 */ /* 0x000fea0003800000 */
        /* <DEDUP_REMOVED lines=10> */
[----:B------:R-:W-:Y:S01]  /*0c70*/  ELECT P1, URZ, PT ;  /* 0x0000000000ff782f */ /* 0x000fe20003820000 */
[----:B------:R-:W3:Y:S02]  /*0c80*/  FENCE.VIEW.ASYNC.S ;  /* 0x00000000000073c6 */ /* 0x000ee40000000000 */
[----:B---3--:R3:W4:Y:S08]  /*0c90*/  SYNCS.EXCH.64 URZ, [UR6+0x290], UR8 ;  /* 0x0002900806ff75b2 */ /* 0x0087300008000100 */
[----:B------:R3:W1:Y:S01]  /*0ca0*/  SYNCS.EXCH.64 URZ, [UR6+0x298], UR4 ;  /* 0x0002980406ff75b2 */ /* 0x0006620008000100 */
[----:B------:R-:W-:Y:S01]  /*0cb0*/  NOP ;  /* 0x0000000000007918 */ /* 0x000fe20000000000 */
.L_x_11:
[----:B------:R-:W2:Y:S01]  /*0cc0*/  SHFL.IDX PT, R0, R148, RZ, 0x1f ;  /* 0x00001fff94007589 */ /* 0x000ea200000e0000 */
[----:B------:R-:W-:Y:S01]  /*0cd0*/  NOP ;  /* 0x0000000000007918 */ /* 0x000fe20000000000 */
[----:B--2---:R-:W-:-:S13]  /*0ce0*/  ISETP.NE.AND P1, PT, R0, 0x3, PT ;  /* 0x000000030000780c */ /* 0x004fda0003f25270 */
[----:B------:R-:W-:Y:S05]  /*0cf0*/  @P1 BRA `(.L_x_12) ;  /* 0x00000000002c1947 */ /* 0x000fea0003800000 */
[----:B---3--:R-:W-:Y:S01]  /*0d00*/  UMOV UR5, 0x400 ;  /* 0x0000040000057882 */ /* 0x008fe20000000000 */
[----:B------:R-:W-:Y:S01]  /*0d10*/  UMOV UR4, 0x20 ;  /* 0x0000002000047882 */ /* 0x000fe20000000000 */
[----:B------:R-:W-:Y:S02]  /*0d20*/  ULEA UR5, UR54, UR5, 0x18 ;  /* 0x0000000536057291 */ /* 0x000fe4000f8ec0ff */
[----:B------:R-:W-:-:S04]  /*0d30*/  UIADD3 UR6, UPT, UPT, -UR4, 0x100000, URZ ;  /* 0x0010000004067890 */ /* 0x000fc8000fffe1ff */
[----:B------:R-:W-:Y:S02]  /*0d40*/  USHF.L.U32 UR7, UR6, 0xb, URZ ;  /* 0x0000000b06077899 */ /* 0x000fe400080006ff */
[----:B------:R-:W-:Y:S01]  /*0d50*/  USHF.L.U32 UR6, UR6, 0x1, URZ ;  /* 0x0000000106067899 */ /* 0x000fe200080006ff */
[----:B------:R-:W-:Y:S01]  /*0d60*/  ELECT P1, URZ, PT ;  /* 0x0000000000ff782f */ /* 0x000fe20003820000 */
[----:B------:R-:W2:Y:S10]  /*0d70*/  FENCE.VIEW.ASYNC.S ;  /* 0x00000000000073c6 */ /* 0x000eb40000000000 */
[----:B--2---:R2:W3:Y:S01]  /*0d80*/  SYNCS.EXCH.64 URZ, [UR5+0x2a0], UR6 ;  /* 0x0002a00605ff75b2 */ /* 0x0044e20008000100 */
[----:B------:R2:W1:Y:S01]  /*0d90*/  SYNCS.EXCH.64 URZ, [UR5+0x2a8], UR6 ;  /* 0x0002a80605ff75b2 */ /* 0x0004620008000100 */
[----:B------:R-:W-:Y:S01]  /*0da0*/  NOP ;  /* 0x0000000000007918 */ /* 0x000fe20000000000 */
.L_x_12:
[----:B------:R-:W4:Y:S01]  /*0db0*/  SHFL.IDX PT, R0, R148, RZ, 0x1f ;  /* 0x00001fff94007589 */ /* 0x000f2200000e0000 */
[----:B------:R-:W-:Y:S01]  /*0dc0*/  NOP ;  /* 0x0000000000007918 */ /* 0x000fe20000000000 */
[----:B----4-:R-:W-:-:S13]  /*0dd0*/  ISETP.NE.AND P1, PT, R0, 0x4, PT ;  /* 0x000000040000780c */ /* 0x010fda0003f25270 */
[----:B------:R-:W-:Y:S05]  /*0de0*/  @P1 BRA `(.L_x_13) ;  /* 0x0000000000481947 */ /* 0x000fea0003800000 */
[----:B--23--:R-:W-:Y:S01]  /*0df0*/  UMOV UR6, 0xe20 ;  /* 0x00000e2000067882 */ /* 0x00cfe20000000000 */
[----:B------:R-:W-:Y:S01]  /*0e00*/  UMOV UR5, 0x400 ;  /* 0x0000040000057882 */ /* 0x000fe20000000000 */
[----:B------:R-:W-:Y:S01]  /*0e10*/  USEL UR6, UR6, 0xc20, UP3 ;  /* 0x00000c2006067887 */ /* 0x000fe20009800000 */
        /* <DEDUP_REMOVED lines=9> */
[----:B------:R-:W2:Y:S02]  /*0eb0*/  FENCE.VIEW.ASYNC.S ;  /* 0x00000000000073c6 */ /* 0x000ea40000000000 */
[----:B--2---:R4:W2:Y:S08]  /*0ec0*/  SYNCS.EXCH.64 URZ, [UR5+0x2b0], UR8 ;  /* 0x0002b00805ff75b2 */ /* 0x0048b00008000100 */
[----:B------:R4:W3:Y:S01]  /*0ed0*/  SYNCS.EXCH.64 URZ, [UR5+0x2c0], UR6 ;  /* 0x0002c00605ff75b2 */ /* 0x0008e20008000100 */
[----:B------:R4:W1:Y:S01]  /*0ee0*/  SYNCS.EXCH.64 URZ, [UR5+0x2b8], UR8 ;  /* 0x0002b80805ff75b2 */ /* 0x0008620008000100 */
[----:B------:R4:W1:Y:S02]  /*0ef0*/  SYNCS.EXCH.64 URZ, [UR5+0x2c8], UR6 ;  /* 0x0002c80605ff75b2 */ /* 0x0008640008000100 */
[----:B----4-:R-:W-:Y:S01]  /*0f00*/  NOP ;  /* 0x0000000000007918 */ /* 0x010fe20000000000 */
.L_x_13:
[----:B------:R-:W4:Y:S01]  /*0f10*/  SHFL.IDX PT, R0, R148, RZ, 0x1f ;  /* 0x00001fff94007589 */ /* 0x000f2200000e0000 */
[----:B------:R-:W-:Y:S01]  /*0f20*/  NOP ;  /* 0x0000000000007918 */ /* 0x000fe20000000000 */
[----:B----4-:R-:W-:-:S13]  /*0f30*/  ISETP.NE.AND P1, PT, R0, 0x5, PT ;  /* 0x000000050000780c */ /* 0x010fda0003f25270 */
[----:B------:R-:W-:Y:S05]  /*0f40*/  @P1 BRA `(.L_x_14) ;  /* 0x0000000000541947 */ /* 0x000fea0003800000 */
[----:B--23--:R-:W-:Y:S01]  /*0f50*/  UMOV UR6, 0x400 ;  /* 0x0000040000067882 */ /* 0x00cfe20000000000 */
        /* <DEDUP_REMOVED lines=14> */
[----:B------:R4:W1:Y:S01]  /*1040*/  SYNCS.EXCH.64 URZ, [UR6+0x2f8], UR4 ;  /* 0x0002f80406ff75b2 */ /* 0x0008620008000100 */
[----:B------:R4:W1:Y:S01]  /*1050*/  SYNCS.EXCH.64 URZ, [UR6+0x2e0], UR8 ;  /* 0x0002e00806ff75b2 */ /* 0x0008620008000100 */
[----:B------:R4:W1:Y:S01]  /*1060*/  SYNCS.EXCH.64 URZ, [UR6+0x300], UR4 ;  /* 0x0003000406ff75b2 */ /* 0x0008620008000100 */
[----:B------:R4:W1:Y:S01]  /*1070*/  SYNCS.EXCH.64 URZ, [UR6+0x2e8], UR8 ;  /* 0x0002e80806ff75b2 */ /* 0x0008620008000100 */
[----:B------:R4:W1:Y:S02]  /*1080*/  SYNCS.EXCH.64 URZ, [UR6+0x308], UR4 ;  /* 0x0003080406ff75b2 */ /* 0x0008640008000100 */
[----:B----4-:R-:W-:Y:S01]  /*1090*/  NOP ;  /* 0x0000000000007918 */ /* 0x010fe20000000000 */
.L_x_14:
[----:B------:R-:W4:Y:S01]  /*10a0*/  SHFL.IDX PT, R0, R148, RZ, 0x1f ;  /* 0x00001fff94007589 */ /* 0x000f2200000e0000 */
[----:B------:R-:W-:Y:S01]  /*10b0*/  ISETP.NE.OR P0, PT, RZ, UR11, !P0 ;  /* 0x0000000bff007c0c */ /* 0x000fe2000c705670 */
[----:B------:R-:W-:Y:S01]  /*10c0*/  NOP ;  /* 0x0000000000007918 */ /* 0x000fe20000000000 */
[----:B----4-:R-:W-:-:S13]  /*10d0*/  ISETP.NE.AND P1, PT, R0, 0x3, PT ;  /* 0x000000030000780c */ /* 0x010fda0003f25270 */
[----:B------:R-:W-:Y:S05]  /*10e0*/  @P1 BRA `(.L_x_15) ;  /* 0x0000000000341947 */ /* 0x000fea0003800000 */
[----:B--23--:R-:W-:Y:S01]  /*10f0*/  UMOV UR5, 0x400 ;  /* 0x0000040000057882 */ /* 0x00cfe20000000000 */
[----:B------:R-:W-:Y:S01]  /*1100*/  UMOV UR4, 0x20 ;  /* 0x0000002000047882 */ /* 0x000fe20000000000 */
[----:B------:R-:W-:Y:S02]  /*1110*/  ULEA UR5, UR54, UR5, 0x18 ;  /* 0x0000000536057291 */ /* 0x000fe4000f8ec0ff */
[----:B------:R-:W-:-:S04]  /*1120*/  UIADD3 UR6, UPT, UPT, -UR4, 0x100000, URZ ;  /* 0x0010000004067890 */ /* 0x000fc8000fffe1ff */
[----:B------:R-:W-:Y:S02]  /*1130*/  USHF.L.U32 UR7, UR6, 0xb, URZ ;  /* 0x0000000b06077899 */ /* 0x000fe400080006ff */
[----:B------:R-:W-:Y:S01]  /*1140*/  USHF.L.U32 UR6, UR6, 0x1, URZ ;  /* 0x0000000106067899 */ /* 0x000fe200080006ff */
[----:B------:R-:W-:Y:S01]  /*1150*/  ELECT P1, URZ, PT ;  /* 0x0000000000ff782f */ /* 0x000fe20003820000 */
[----:B------:R-:W2:Y:S10]  /*1160*/  FENCE.VIEW.ASYNC.S ;  /* 0x00000000000073c6 */ /* 0x000eb40000000000 */
[----:B--2---:R4:W2:Y:S01]  /*1170*/  SYNCS.EXCH.64 URZ, [UR5+0x310], UR6 ;  /* 0x0003100605ff75b2 */ /* 0x0048a20008000100 */
[----:B------:R4:W3:Y:S01]  /*1180*/  SYNCS.EXCH.64 URZ, [UR5+0x320], UR6 ;  /* 0x0003200605ff75b2 */ /* 0x0008e20008000100 */
[----:B------:R4:W1:Y:S01]  /*1190*/  SYNCS.EXCH.64 URZ, [UR5+0x318], UR6 ;  /* 0x0003180605ff75b2 */ /* 0x0008620008000100 */
[----:B------:R4:W1:Y:S02]  /*11a0*/  SYNCS.EXCH.64 URZ, [UR5+0x328], UR6 ;  /* 0x0003280605ff75b2 */ /* 0x0008640008000100 */
[----:B----4-:R-:W-:Y:S01]  /*11b0*/  NOP ;  /* 0x0000000000007918 */ /* 0x010fe20000000000 */
.L_x_15:
[----:B------:R-:W4:Y:S01]  /*11c0*/  LDCU UR12, c[0x0][0x36c] ;  /* 0x00006d80ff0c77ac */ /* 0x000f220008000800 */
[----:B------:R-:W-:Y:S01]  /*11d0*/  LOP3.LUT R0, R142, 0x1f, RZ, 0xc0, !PT ;  /* 0x0000001f8e007812 */ /* 0x000fe200078ec0ff */
[----:B------:R-:W-:Y:S01]  /*11e0*/  NOP ;  /* 0x0000000000007918 */ /* 0x000fe20000000000 */
[----:B------:R-:W-:Y:S01]  /*11f0*/  VOTEU.ALL UP0, P0 ;  /* 0x0000000000ff7886 */ /* 0x000fe20000000000 */
[----:B--23--:R-:W-:Y:S01]  /*1200*/  UMOV UR6, 0x20 ;  /* 0x0000002000067882 */ /* 0x00cfe20000000000 */
[----:B------:R-:W-:-:S03]  /*1210*/  UISETP.NE.AND UP4, UPT, UR11, URZ, UPT ;  /* 0x000000ff0b00728c */ /* 0x000fc6000bf85270 */
[----:B------:R-:W-:Y:S01]  /*1220*/  @!UP0 UMOV UR4, 0x400 ;  /* 0x0000040000048882 */ /* 0x000fe20000000000 */
[----:B------:R-:W-:-:S04]  /*1230*/  @!UP0 UIADD3 UR6, UPT, UPT, -UR6, 0x100000, URZ ;  /* 0x0010000006068890 */ /* 0x000fc8000fffe1ff */
[----:B------:R-:W-:Y:S02]  /*1240*/  @!UP0 USHF.L.U32 UR7, UR6, 0xb, URZ ;  /* 0x0000000b06078899 */ /* 0x000fe400080006ff */
[----:B------:R-:W-:Y:S02]  /*1250*/  @!UP0 USHF.L.U32 UR6, UR6, 0x1, URZ ;  /* 0x0000000106068899 */ /* 0x000fe400080006ff */
[----:B------:R-:W-:Y:S01]  /*1260*/  @!UP0 ULEA UR4, UR54, UR4, 0x18 ;  /* 0x0000000436048291 */ /* 0x000fe2000f8ec0ff */
[----:B------:R-:W-:Y:S01]  /*1270*/  VOTEU.ALL UP0, P0 ;  /* 0x0000000000ff7886 */ /* 0x000fe20000000000 */
[----:B----4-:R-:W-:Y:S01]  /*1280*/  UISETP.EQ.U32.AND UP1, UPT, UR12, 0x1, UPT ;  /* 0x000000010c00788c */ /* 0x010fe2000bf22070 */
[----:B------:R-:W2:Y:S09]  /*1290*/  FENCE.VIEW.ASYNC.S ;  /* 0x00000000000073c6 */ /* 0x000eb20000000000 */
[----:B--2---:R2:W3:Y:S02]  /*12a0*/  @!UP0 SYNCS.EXCH.64 URZ, [UR4+0x330], UR6 ;  /* 0x0003300604ff85b2 */ /* 0x0044e40008000100 */
[----:B--2---:R-:W-:Y:S01]  /*12b0*/  UP2UR UR4, UPR, URZ, 0x2 ;  /* 0x00000002ff047883 */ /* 0x004fe20008000000 */
[----:B------:R-:W-:Y:S11]  /*12c0*/  BRA.U !UP1, `(.L_x_16) ;  /* 0x0000000109087547 */ /* 0x000ff6000b800000 */
[----:B-1-3--:R-:W-:Y:S01]  /*12d0*/  UCGABAR_ARV ;  /* 0x00000000000079c7 */ /* 0x00afe20008000000 */
[----:B------:R-:W-:Y:S05]  /*12e0*/  BRA `(.L_x_17) ;  /* 0x0000000000047947 */ /* 0x000fea0003800000 */
.L_x_16:
[----:B-1-3--:R-:W-:Y:S01]  /*12f0*/  NOP ;  /* 0x0000000000007918 */ /* 0x00afe20000000000 */
.L_x_17:
[----:B------:R-:W1:Y:S01]  /*1300*/  S2UR UR10, SR_CTAID.X ;  /* 0x00000000000a79c3 */ /* 0x000e620000002500 */
[----:B------:R-:W-:-:S05]  /*1310*/  CS2R.32 R3, SR_CgaSize ;  /* 0x0000000000037805 */ /* 0x000fca0000008a00 */
[----:B------:R-:W-:-:S05]  /*1320*/  IMAD R3, R3, -0xa0, RZ ;  /* 0xffffff6003037824 */ /* 0x000fca00078e02ff */
[----:B------:R-:W-:-:S14]  /*1330*/  R2UR UR5, R3 ;  /* 0x00000000030572ca */ /* 0x000fdc00000e0000 */
[----:B------:R-:W2:Y:S01]  /*1340*/  LDCU UR5, c[0x0][UR5+0x2b0] ;  /* 0x00005600050577ac */ /* 0x000ea20008000800 */
[----:B------:R-:W-:-:S05]  /*1350*/  CS2R.32 R3, SR_CgaSize ;  /* 0x0000000000037805 */ /* 0x000fca0000008a00 */
[----:B------:R-:W-:-:S05]  /*1360*/  IMAD R3, R3, -0xa0, RZ ;  /* 0xffffff6003037824 */ /* 0x000fca00078e02ff */
[----:B------:R-:W-:-:S14]  /*1370*/  R2UR UR4, R3 ;  /* 0x00000000030472ca */ /* 0x000fdc00000e0000 */
[----:B------:R-:W3:Y:S01]  /*1380*/  LDCU UR4, c[0x0][UR4+0x2b4] ;  /* 0x00005680040477ac */ /* 0x000ee20008000800 */
[----:B------:R-:W4:Y:S01]  /*1390*/  S2UR UR51, SR_CTAID.Y ;  /* 0x00000000003379c3 */ /* 0x000f220000002600 */
[----:B------:R-:W-:-:S05]  /*13a0*/  CS2R.32 R3, SR_CgaSize ;  /* 0x0000000000037805 */ /* 0x000fca0000008a00 */
[----:B------:R-:W-:-:S05]  /*13b0*/  IMAD R3, R3, -0xa0, RZ ;  /* 0xffffff6003037824 */ /* 0x000fca00078e02ff */
[----:B------:R-:W-:-:S14]  /*13c0*/  R2UR UR49, R3 ;  /* 0x00000000033172ca */ /* 0x000fdc00000e0000 */
[----:B------:R-:W3:Y:S01]  /*13d0*/  LDCU UR49, c[0x0][UR49+0x2a0] ;  /* 0x00005400313177ac */ /* 0x000ee20008000800 */
[----:B------:R-:W-:-:S05]  /*13e0*/  CS2R.32 R3, SR_CgaSize ;  /* 0x0000000000037805 */ /* 0x000fca0000008a00 */
[----:B------:R-:W-:-:S05]  /*13f0*/  IMAD R3, R3, -0xa0, RZ ;  /* 0xffffff6003037824 */ /* 0x000fca00078e02ff */
[----:B------:R-:W-:-:S14]  /*1400*/  R2UR UR48, R3 ;  /* 0x00000000033072ca */ /* 0x000fdc00000e0000 */
[----:B------:R-:W3:Y:S01]  /*1410*/  LDCU UR48, c[0x0][UR48+0x2a4] ;  /* 0x00005480303077ac */ /* 0x000ee20008000800 */
[----:B------:R-:W3:Y:S01]  /*1420*/  S2UR UR36, SR_CTAID.Z ;  /* 0x00000000002479c3 */ /* 0x000ee20000002700 */
[----:B------:R-:W3:Y:S01]  /*1430*/  LDCU UR19, c[0x0][0xb24] ;  /* 0x00016480ff1377ac */ /* 0x000ee20008000800 */
[----:B------:R-:W-:Y:S02]  /*1440*/  ULOP3.LUT UR7, UR54, 0x3, URZ, 0xc0, !UPT ;  /* 0x0000000336077892 */ /* 0x000fe4000f8ec0ff */
[----:B------:R-:W-:Y:S01]  /*1450*/  ULOP3.LUT UR6, UR17, 0xc, UR54, 0xf8, !UPT ;  /* 0x0000000c11067892 */ /* 0x000fe2000f8ef836 */
[----:B-1----:R-:W-:Y:S01]  /*1460*/  I2FP.F32.U32 R3, UR10 ;  /* 0x0000000a00037c45 */ /* 0x002fe20008201000 */
[----:B------:R-:W-:Y:S02]  /*1470*/  UISETP.GT.U32.AND UP1, UPT, UR7, 0xffff, UPT ;  /* 0x0000ffff0700788c */ /* 0x000fe4000bf24070 */
[----:B------:R-:W-:Y:S02]  /*1480*/  UISETP.GT.U32.AND UP0, UPT, UR6, 0xffff, UPT ;  /* 0x0000ffff0600788c */ /* 0x000fe4000bf04070 */
[----:B--2---:R-:W-:Y:S01]  /*1490*/  FMUL R3, R3, UR5 ;  /* 0x0000000503037c20 */ /* 0x004fe20008400000 */
[----:B------:R-:W-:Y:S01]  /*14a0*/  USEL UR7, UR7, 0xffff, !UP1 ;  /* 0x0000ffff07077887 */ /* 0x000fe2000c800000 */
[----:B----4-:R-:W-:Y:S01]  /*14b0*/  I2FP.F32.U32 R2, UR51 ;  /* 0x0000003300027c45 */ /* 0x010fe20008201000 */
[----:B------:R-:W-:-:S03]  /*14c0*/  USEL UR6, UR6, 0xffff, !UP0 ;  /* 0x0000ffff06067887 */ /* 0x000fc6000c000000 */
[----:B------:R-:W1:Y:S01]  /*14d0*/  F2I.U32.TRUNC.NTZ R3, R3 ;  /* 0x0000000300037305 */ /* 0x000e62000020f000 */
[----:B------:R-:W-:Y:S01]  /*14e0*/  USHF.L.U32 UR15, UR54, 0x8, URZ ;  /* 0x00000008360f7899 */ /* 0x000fe200080006ff */
[----:B---3--:R-:W-:Y:S01]  /*14f0*/  FMUL R2, R2, UR4 ;  /* 0x0000000402027c20 */ /* 0x008fe20008400000 */
[----:B------:R-:W-:Y:S02]  /*1500*/  USHF.R.U32.HI UR43, URZ, 0x1, UR54 ;  /* 0x00000001ff2b7899 */ /* 0x000fe40008011636 */
[----:B------:R-:W-:Y:S02]  /*1510*/  USHF.R.U32.HI UR42, URZ, 0x2, UR54 ;  /* 0x00000002ff2a7899 */ /* 0x000fe40008011636 */
[----:B------:R-:W-:Y:S01]  /*1520*/  ULOP3.LUT UR7, UR7, 0xffff, URZ, 0xc0, !UPT ;  /* 0x0000ffff07077892 */ /* 0x000fe2000f8ec0ff */
[----:B------:R-:W2:Y:S01]  /*1530*/  F2I.U32.TRUNC.NTZ R2, R2 ;  /* 0x0000000200027305 */ /* 0x000ea2000020f000 */
[----:B------:R-:W-:Y:S01]  /*1540*/  ULOP3.LUT UR6, UR6, 0xffff, URZ, 0xc0, !UPT ;  /* 0x0000ffff06067892 */ /* 0x000fe2000f8ec0ff */
[----:B------:R-:W-:Y:S01]  /*1550*/  UMOV UR14, 0x1111 ;  /* 0x00001111000e7882 */ /* 0x000fe20000000000 */
[----:B------:R-:W-:Y:S01]  /*1560*/  UMOV UR13, 0x5 ;  /* 0x00000005000d7882 */ /* 0x000fe20000000000 */
[----:B------:R-:W-:Y:S01]  /*1570*/  ULOP3.LUT UR21, UR15, 0xc00, URZ, 0xc0, !UPT ;  /* 0x00000c000f157892 */ /* 0x000fe2000f8ec0ff */
[----:B-1----:R-:W-:Y:S01]  /*1580*/  R2UR UR5, R3 ;  /* 0x00000000030572ca */ /* 0x002fe200000e0000 */
[----:B------:R-:W1:Y:S01]  /*1590*/  LDCU UR37, c[0x0][0xb24] ;  /* 0x00016480ff2577ac */ /* 0x000e620008000800 */
[----:B------:R-:W-:Y:S01]  /*15a0*/  PRMT R3, RZ, 0x7610, R3 ;  /* 0x00007610ff037816 */ /* 0x000fe20000000003 */
[----:B------:R-:W3:Y:S01]  /*15b0*/  LDCU UR18, c[0x0][0xb30] ;  /* 0x00016600ff1277ac */ /* 0x000ee20008000800 */
[----:B--2---:R-:W-:Y:S01]  /*15c0*/  R2UR UR4, R2 ;  /* 0x00000000020472ca */ /* 0x004fe200000e0000 */
[----:B------:R-:W-:Y:S01]  /*15d0*/  UISETP.NE.AND UP5, UPT, UR11, 0x2, UPT ;  /* 0x000000020b00788c */ /* 0x000fe2000bfa5270 */
[----:B------:R-:W-:Y:S01]  /*15e0*/  PRMT R2, RZ, 0x7610, R2 ;  /* 0x00007610ff027816 */ /* 0x000fe20000000002 */
[----:B------:R-:W-:-:S06]  /*15f0*/  ULOP3.LUT UR43, UR43, 0x1, URZ, 0xc0, !UPT ;  /* 0x000000012b2b7892 */ /* 0x000fcc000f8ec0ff */
[----:B------:R-:W-:Y:S02]  /*1600*/  UIADD3 UR5, UPT, UPT, -UR5, URZ, URZ ;  /* 0x000000ff05057290 */ /* 0x000fe4000fffe1ff */
[----:B------:R-:W-:Y:S02]  /*1610*/  ULOP3.LUT UR42, UR42, 0x3, URZ, 0xc0, !UPT ;  /* 0x000000032a2a7892 */ /* 0x000fe4000f8ec0ff */
[----:B------:R-:W-:Y:S02]  /*1620*/  ULOP3.LUT UR15, UR15, 0x200, URZ, 0xc0, !UPT ;  /* 0x000002000f0f7892 */ /* 0x000fe4000f8ec0ff */
[----:B------:R-:W-:Y:S02]  /*1630*/  UISETP.GE.AND UP6, UPT, UR19, 0x1, UPT ;  /* 0x000000011300788c */ /* 0x000fe4000bfc6270 */
[----:B------:R-:W-:Y:S01]  /*1640*/  UIADD3 UR4, UPT, UPT, -UR4, URZ, URZ ;  /* 0x000000ff04047290 */ /* 0x000fe2000fffe1ff */
[----:B------:R-:W-:Y:S01]  /*1650*/  UMOV UR50, UR10 ;  /* 0x0000000a00327c82 */ /* 0x000fe20008000000 */
[----:B------:R-:W-:-:S02]  /*1660*/  USHF.L.U32 UR14, UR14, UR7, URZ ;  /* 0x000000070e0e7299 */ /* 0x000fc400080006ff */
[----:B------:R-:W-:Y:S02]  /*1670*/  USHF.L.U32 UR13, UR13, UR6, URZ ;  /* 0x000000060d0d7299 */ /* 0x000fe400080006ff */
[----:B------:R-:W-:Y:S02]  /*1680*/  UIMAD UR49, UR49, UR5, UR10 ;  /* 0x00000005313172a4 */ /* 0x000fe4000f8e020a */
[----:B------:R-:W-:Y:S01]  /*1690*/  UIMAD UR48, UR48, UR4, UR51 ;  /* 0x00000004303072a4 */ /* 0x000fe2000f8e0233 */
[----:B-1-3--:R-:W-:Y:S11]  /*16a0*/  BRA.U UP4, `(.L_x_18) ;  /* 0x0000000104ac7547 */ /* 0x00aff6000b800000 */
[----:B------:R-:W-:Y:S02]  /*16b0*/  UISETP.NE.AND UP0, UPT, UR48, URZ, UPT ;  /* 0x000000ff3000728c */ /* 0x000fe4000bf05270 */
[----:B------:R-:W-:Y:S02]  /*16c0*/  ULOP3.LUT UR8, UR49, 0x2, URZ, 0x3c, !UPT ;  /* 0x0000000231087892 */ /* 0x000fe4000f8e3cff */
[----:B------:R-:W-:Y:S02]  /*16d0*/  UISETP.GT.U32.AND UP1, UPT, UR49, 0x1, UP0 ;  /* 0x000000013100788c */ /* 0x000fe40008724070 */
[----:B------:R-:W-:Y:S02]  /*16e0*/  UISETP.NE.AND UP2, UPT, UR48, 0x1, UPT ;  /* 0x000000013000788c */ /* 0x000fe4000bf45270 */
[----:B------:R-:W-:Y:S02]  /*16f0*/  UISETP.GT.U32.AND UP0, UPT, UR8, 0x1, UP0 ;  /* 0x000000010800788c */ /* 0x000fe40008704070 */
[----:B------:R-:W-:-:S02]  /*1700*/  USEL UR28, URZ, 0x1, UP1 ;  /* 0x00000001ff1c7887 */ /* 0x000fc40008800000 */
[----:B------:R-:W-:Y:S02]  /*1710*/  USEL UR23, URZ, 0x2, UP1 ;  /* 0x00000002ff177887 */ /* 0x000fe40008800000 */
[----:B------:R-:W-:Y:S02]  /*1720*/  UISETP.GT.U32.AND UP1, UPT, UR49, 0x1, UP2 ;  /* 0x000000013100788c */ /* 0x000fe40009724070 */
[----:B------:R-:W-:Y:S02]  /*1730*/  USEL UR7, URZ, 0x4, UP0 ;  /* 0x00000004ff077887 */ /* 0x000fe40008000000 */
[----:B------:R-:W-:Y:S02]  /*1740*/  USEL UR5, URZ, 0x8, UP0 ;  /* 0x00000008ff057887 */ /* 0x000fe40008000000 */
[----:B------:R-:W-:Y:S02]  /*1750*/  UISETP.GT.U32.AND UP0, UPT, UR8, 0x1, UP2 ;  /* 0x000000010800788c */ /* 0x000fe40009704070 */
[----:B------:R-:W-:-:S02]  /*1760*/  USEL UR27, URZ, 0x10, UP1 ;  /* 0x00000010ff1b7887 */ /* 0x000fc40008800000 */
[----:B------:R-:W-:Y:S02]  /*1770*/  USEL UR22, URZ, 0x20, UP1 ;  /* 0x00000020ff167887 */ /* 0x000fe40008800000 */
[----:B------:R-:W-:Y:S02]  /*1780*/  UISETP.NE.AND UP1, UPT, UR48, 0x2, UPT ;  /* 0x000000023000788c */ /* 0x000fe4000bf25270 */
[----:B------:R-:W-:Y:S02]  /*1790*/  USEL UR6, URZ, 0x40, UP0 ;  /* 0x00000040ff067887 */ /* 0x000fe40008000000 */
[----:B------:R-:W-:Y:S02]  /*17a0*/  USEL UR4, URZ, 0x80, UP0 ;  /* 0x00000080ff047887 */ /* 0x000fe40008000000 */
[----:B------:R-:W-:Y:S02]  /*17b0*/  UISETP.GT.U32.AND UP0, UPT, UR49, 0x1, UP1 ;  /* 0x000000013100788c */ /* 0x000fe40008f04070 */
[----:B------:R-:W-:-:S02]  /*17c0*/  UISETP.NE.AND UP2, UPT, UR48, 0x3, UPT ;  /* 0x000000033000788c */ /* 0x000fc4000bf45270 */
[----:B------:R-:W-:Y:S02]  /*17d0*/  USEL UR25, URZ, 0x100, UP0 ;  /* 0x00000100ff197887 */ /* 0x000fe40008000000 */
[----:B------:R-:W-:Y:S02]  /*17e0*/  USEL UR20, URZ, 0x200, UP0 ;  /* 0x00000200ff147887 */ /* 0x000fe40008000000 */
[----:B------:R-:W-:Y:S02]  /*17f0*/  UISETP.GT.U32.AND UP0, UPT, UR49, 0x1, UP2 ;  /* 0x000000013100788c */ /* 0x000fe40009704070 */
[----:B------:R-:W-:Y:S02]  /*1800*/  UIADD3 UR25, UPT, UPT, UR25, UR27, UR28 ;  /* 0x0000001b19197290 */ /* 0x000fe4000fffe01c */
[----:B------:R-:W-:Y:S02]  /*1810*/  USEL UR24, URZ, 0x1000, UP0 ;  /* 0x00001000ff187887 */ /* 0x000fe40008000000 */
[----:B------:R-:W-:-:S02]  /*1820*/  USEL UR9, URZ, 0x2000, UP0 ;  /* 0x00002000ff097887 */ /* 0x000fc40008000000 */
[----:B------:R-:W-:Y:S02]  /*1830*/  UIADD3 UR23, UPT, UPT, UR23, UR24, UR25 ;  /* 0x0000001817177290 */ /* 0x000fe4000fffe019 */
[----:B------:R-:W-:Y:S02]  /*1840*/  UISETP.GT.U32.AND UP1, UPT, UR8, 0x1, UP1 ;  /* 0x000000010800788c */ /* 0x000fe40008f24070 */
[----:B------:R-:W-:Y:S02]  /*1850*/  UIADD3 UR20, UPT, UPT, UR20, UR22, UR23 ;  /* 0x0000001614147290 */ /* 0x000fe4000fffe017 */
[----:B------:R-:W-:Y:S02]  /*1860*/  UISETP.GT.U32.AND UP0, UPT, UR8, 0x1, UP2 ;  /* 0x000000010800788c */ /* 0x000fe40009704070 */
[----:B------:R-:W-:Y:S02]  /*1870*/  USEL UR8, URZ, 0x400, UP1 ;  /* 0x00000400ff087887 */ /* 0x000fe40008800000 */
[----:B------:R-:W-:-:S02]  /*1880*/  UIADD3 UR9, UPT, UPT, UR7, UR9, UR20 ;  /* 0x0000000907097290 */ /* 0x000fc4000fffe014 */
[----:B------:R-:W-:Y:S02]  /*1890*/  USEL UR7, URZ, 0x4000, UP0 ;  /* 0x00004000ff077887 */ /* 0x000fe40008000000 */
[----:B------:R-:W-:Y:S02]  /*18a0*/  UIADD3 UR9, UPT, UPT, UR8, UR6, UR9 ;  /* 0x0000000608097290 */ /* 0x000fe4000fffe009 */
[----:B------:R-:W-:Y:S02]  /*18b0*/  ULOP3.LUT UR6, UR49, 0xfffffffe, URZ, 0xc0, !UPT ;  /* 0xfffffffe31067892 */ /* 0x000fe4000f8ec0ff */
[----:B------:R-:W-:Y:S02]  /*18c0*/  USEL UR8, URZ, 0x800, UP1 ;  /* 0x00000800ff087887 */ /* 0x000fe40008800000 */
[----:B------:R-:W-:Y:S02]  /*18d0*/  UIADD3 UR5, UPT, UPT, UR5, UR7, UR9 ;  /* 0x0000000705057290 */ /* 0x000fe4000fffe009 */
[----:B------:R-:W-:-:S02]  /*18e0*/  ULEA UR6, UR48, UR6, 0x2 ;  /* 0x0000000630067291 */ /* 0x000fc4000f8e10ff */
[----:B------:R-:W-:Y:S02]  /*18f0*/  USEL UR7, URZ, 0x8000, UP0 ;  /* 0x00008000ff077887 */ /* 0x000fe40008000000 */
[----:B------:R-:W-:-:S03]  /*1900*/  UIADD3 UR5, UPT, UPT, UR8, UR4, UR5 ;  /* 0x0000000408057290 */ /* 0x000fc6000fffe005 */
[----:B------:R-:W-:Y:S01]  /*1910*/  UMOV UR4, 0x3 ;  /* 0x0000000300047882 */ /* 0x000fe20000000000 */
[----:B------:R-:W-:Y:S02]  /*1920*/  UIADD3 UR5, UPT, UPT, UR5, UR7, URZ ;  /* 0x0000000705057290 */ /* 0x000fe4000fffe0ff */
[----:B------:R-:W-:-:S04]  /*1930*/  USHF.L.U32 UR4, UR4, UR6, URZ ;  /* 0x0000000604047299 */ /* 0x000fc800080006ff */
[----:B------:R-:W-:Y:S02]  /*1940*/  MOV R3, UR5 ;  /* 0x0000000500037c02 */ /* 0x000fe40008000f00 */
[----:B------:R-:W-:Y:S02]  /*1950*/  MOV R2, UR4 ;  /* 0x0000000400027c02 */ /* 0x000fe40008000f00 */
.L_x_18:
[----:B------:R-:W-:Y:S05]  /*1960*/  BRA.U !UP6, `(.L_x_19) ;  /* 0x000000010eb87547 */ /* 0x000fea000b800000 */
[----:B------:R-:W1:Y:S01]  /*1970*/  LDCU.128 UR4, c[0x0][0xb10] ;  /* 0x00016200ff0477ac */ /* 0x000e620008000c00 */
[----:B------:R-:W2:Y:S01]  /*1980*/  LDCU UR23, c[0x0][0x370] ;  /* 0x00006e00ff1777ac */ /* 0x000ea20008000800 */
[----:B------:R-:W3:Y:S01]  /*1990*/  LDCU UR22, c[0x0][0x374] ;  /* 0x00006e80ff1677ac */ /* 0x000ee20008000800 */
[----:B------:R-:W4:Y:S01]  /*19a0*/  LDCU UR50, c[0x0][0xb0c] ;  /* 0x00016180ff3277ac */ /* 0x000f220008000800 */
[----:B------:R-:W2:Y:S01]  /*19b0*/  LDCU UR20, c[0x0][0xb20] ;  /* 0x00016400ff1477ac */ /* 0x000ea20008000800 */
[----:B------:R-:W2:Y:S01]  /*19c0*/  LDCU.64 UR8, c[0x0][0xb28] ;  /* 0x00016500ff0877ac */ /* 0x000ea20008000a00 */
[----:B-1----:R-:W-:Y:S02]  /*19d0*/  UISETP.NE.AND UP0, UPT, UR6, 0x1, UPT ;  /* 0x000000010600788c */ /* 0x002fe4000bf05270 */
[----:B---3--:R-:W-:Y:S02]  /*19e0*/  UIMAD.WIDE.U32 UR28, UR22, UR7, URZ ;  /* 0x00000007161c72a5 */ /* 0x008fe4000f8e00ff */
[----:B------:R-:W-:-:S02]  /*19f0*/  UISETP.NE.AND UP2, UPT, UR19, 0x1, UPT ;  /* 0x000000011300788c */ /* 0x000fc4000bf45270 */
[----:B----4-:R-:W-:Y:S02]  /*1a00*/  UISETP.NE.AND UP1, UPT, UR50, 0x1, UPT ;  /* 0x000000013200788c */ /* 0x010fe4000bf25270 */
[----:B------:R-:W-:Y:S02]  /*1a10*/  UIMAD.WIDE.U32 UR30, UR51, UR7, URZ ;  /* 0x00000007331e72a5 */ /* 0x000fe4000f8e00ff */
[----:B--2---:R-:W-:Y:S01]  /*1a20*/  UIMAD.WIDE.U32 UR24, UR23, UR4, URZ ;  /* 0x00000004171872a5 */ /* 0x004fe2000f8e00ff */
[----:B------:R-:W-:Y:S01]  /*1a30*/  UMOV UR7, UR29 ;  /* 0x0000001d00077c82 */ /* 0x000fe20008000000 */
[----:B------:R-:W-:Y:S02]  /*1a40*/  UIMAD.WIDE.U32 UR28, UR10, UR4, URZ ;  /* 0x000000040a1c72a5 */ /* 0x000fe4000f8e00ff */
[----:B------:R-:W-:-:S03]  /*1a50*/  @UP0 USHF.R.U32.HI UR22, URZ, UR20, UR7 ;  /* 0x00000014ff160299 */ /* 0x000fc60008011607 */
[----:B------:R-:W-:Y:S02]  /*1a60*/  @UP1 USHF.R.U32.HI UR23, URZ, UR5, UR25 ;  /* 0x00000005ff171299 */ /* 0x000fe40008011619 */
[----:B------:R-:W-:Y:S02]  /*1a70*/  UIMAD.WIDE.U32 UR24, UR22, UR8, URZ ;  /* 0x00000008161872a5 */ /* 0x000fe4000f8e00ff */
[----:B------:R-:W-:Y:S02]  /*1a80*/  USHF.R.U32.HI UR31, URZ, UR20, UR31 ;  /* 0x00000014ff1f7299 */ /* 0x000fe4000801161f */
[----:B------:R-:W-:Y:S02]  /*1a90*/  UIMAD.WIDE.U32 UR32, UR23, UR8, URZ ;  /* 0x00000008172072a5 */ /* 0x000fe4000f8e00ff */
[----:B------:R-:W-:Y:S02]  /*1aa0*/  @UP2 USHF.R.U32.HI UR22, URZ, UR9, UR25 ;  /* 0x00000009ff162299 */ /* 0x000fe40008011619 */
[----:B------:R-:W-:-:S02]  /*1ab0*/  USHF.R.U32.HI UR29, URZ, UR5, UR29 ;  /* 0x00000005ff1d7299 */ /* 0x000fc4000801161d */
[----:B------:R-:W-:Y:S02]  /*1ac0*/  USEL UR31, UR51, UR31, !UP0 ;  /* 0x0000001f331f7287 */ /* 0x000fe4000c000000 */
[----:B------:R-:W-:Y:S02]  /*1ad0*/  @UP2 USHF.R.U32.HI UR23, URZ, UR9, UR33 ;  /* 0x00000009ff172299 */ /* 0x000fe40008011621 */
[----:B------:R-:W-:Y:S02]  /*1ae0*/  UIMAD UR22, UR22, UR19, URZ ;  /* 0x00000013161672a4 */ /* 0x000fe4000f8e02ff */
[----:B------:R-:W-:Y:S02]  /*1af0*/  USEL UR29, UR10, UR29, !UP1 ;  /* 0x0000001d0a1d7287 */ /* 0x000fe4000c800000 */
[----:B------:R-:W-:Y:S02]  /*1b00*/  UIMAD UR4, UR23, UR19, URZ ;  /* 0x00000013170472a4 */ /* 0x000fe4000f8e02ff */
[----:B------:R-:W-:-:S02]  /*1b10*/  UISETP.GE.AND UP0, UPT, UR31, UR22, UPT ;  /* 0x000000161f00728c */ /* 0x000fc4000bf06270 */
[----:B------:R-:W-:Y:S02]  /*1b20*/  UIMAD.WIDE.U32 UR32, UR31, UR8, URZ ;  /* 0x000000081f2072a5 */ /* 0x000fe4000f8e00ff */
[----:B------:R-:W-:Y:S02]  /*1b30*/  UISETP.GE.OR UP0, UPT, UR29, UR4, UP0 ;  /* 0x000000041d00728c */ /* 0x000fe40008706670 */
[----:B------:R-:W-:Y:S02]  /*1b40*/  USHF.R.U32.HI UR4, URZ, UR9, UR33 ;  /* 0x00000009ff047299 */ /* 0x000fe40008011621 */
[----:B------:R-:W-:Y:S02]  /*1b50*/  UIMAD.WIDE.U32 UR24, UR29, UR8, URZ ;  /* 0x000000081d1872a5 */ /* 0x000fe4000f8e00ff */
[----:B------:R-:W-:Y:S02]  /*1b60*/  USEL UR4, UR31, UR4, !UP2 ;  /* 0x000000041f047287 */ /* 0x000fe4000d000000 */
[----:B------:R-:W-:-:S02]  /*1b70*/  UIADD3 UR5, UPT, UPT, -UR31, URZ, URZ ;  /* 0x000000ff1f057290 */ /* 0x000fc4000fffe1ff */
[----:B------:R-:W-:Y:S02]  /*1b80*/  UIADD3 UR8, UPT, UPT, -UR4, URZ, URZ ;  /* 0x000000ff04087290 */ /* 0x000fe4000fffe1ff */
[----:B------:R-:W-:Y:S02]  /*1b90*/  @!UP0 USHF.R.U32.HI UR9, URZ, UR9, UR25 ;  /* 0x00000009ff098299 */ /* 0x000fe40008011619 */
[----:B------:R-:W-:Y:S02]  /*1ba0*/  UIMAD UR8, UR19, UR8, UR31 ;  /* 0x00000008130872a4 */ /* 0x000fe4000f8e021f */
[----:B------:R-:W-:Y:S02]  /*1bb0*/  @!UP0 USEL UR9, UR29, UR9, !UP2 ;  /* 0x000000091d098287 */ /* 0x000fe4000d000000 */
[----:B------:R-:W-:Y:S02]  /*1bc0*/  UIADD3 UR7, UPT, UPT, -UR29, URZ, URZ ;  /* 0x000000ff1d077290 */ /* 0x000fe4000fffe1ff */
[----:B------:R-:W-:-:S02]  /*1bd0*/  @!UP0 UIMAD UR8, UR8, UR23, UR9 ;  /* 0x00000017080882a4 */ /* 0x000fc4000f8e0209 */
[----:B------:R-:W-:Y:S02]  /*1be0*/  @!UP0 UIADD3 UR4, UPT, UPT, UR4, -UR9, URZ ;  /* 0x8000000904048290 */ /* 0x000fe4000fffe0ff */
[----:B------:R-:W-:Y:S02]  /*1bf0*/  UIMAD UR5, UR6, UR5, UR51 ;  /* 0x00000005060572a4 */ /* 0x000fe4000f8e0233 */
[----:B------:R-:W-:Y:S02]  /*1c00*/  @!UP0 UIMAD UR31, UR4, UR19, UR29 ;  /* 0x00000013041f82a4 */ /* 0x000fe4000f8e021d */
[----:B------:R-:W-:Y:S01]  /*1c10*/  UIMAD UR7, UR50, UR7, UR10 ;  /* 0x00000007320772a4 */ /* 0x000fe2000f8e020a */
[----:B------:R-:W-:Y:S01]  /*1c20*/  @!UP0 UMOV UR29, UR8 ;  /* 0x00000008001d8c82 */ /* 0x000fe20008000000 */
[----:B------:R-:W-:Y:S02]  /*1c30*/  UIMAD UR51, UR31, UR6, UR5 ;  /* 0x000000061f3372a4 */ /* 0x000fe4000f8e0205 */
[----:B------:R-:W-:-:S12]  /*1c40*/  UIMAD UR50, UR29, UR50, UR7 ;  /* 0x000000321d3272a4 */ /* 0x000fd8000f8e0207 */
.L_x_19:
[----:B------:R-:W-:-:S09]  /*1c50*/  UISETP.NE.AND UP0, UPT, UR18, 0x1, UPT ;  /* 0x000000011200788c */ /* 0x000fd2000bf05270 */
[----:B------:R-:W-:Y:S05]  /*1c60*/  BRA.U UP0, `(.L_x_20) ;  /* 0x0000000100407547 */ /* 0x000fea000b800000 */
[----:B------:R-:W1:Y:S01]  /*1c70*/  LDCU.128 UR4, c[0x0][0xb10] ;  /* 0x00016200ff0477ac */ /* 0x000e620008000c00 */
[----:B------:R-:W2:Y:S01]  /*1c80*/  LDCU UR9, c[0x0][0xb0c] ;  /* 0x00016180ff0977ac */ /* 0x000ea20008000800 */
[----:B------:R-:W3:Y:S01]  /*1c90*/  LDCU UR8, c[0x0][0xb20] ;  /* 0x00016400ff0877ac */ /* 0x000ee20008000800 */
[----:B-1----:R-:W-:Y:S02]  /*1ca0*/  UIMAD.WIDE.U32 UR22, UR50, UR4, URZ ;  /* 0x00000004321672a5 */ /* 0x002fe4000f8e00ff */
[----:B------:R-:W-:Y:S02]  /*1cb0*/  UIMAD.WIDE.U32 UR18, UR51, UR7, URZ ;  /* 0x00000007331272a5 */ /* 0x000fe4000f8e00ff */
[----:B--2---:R-:W-:Y:S02]  /*1cc0*/  UISETP.NE.AND UP1, UPT, UR9, 0x1, UPT ;  /* 0x000000010900788c */ /* 0x004fe4000bf25270 */
[----:B------:R-:W-:Y:S01]  /*1cd0*/  UISETP.NE.AND UP0, UPT, UR6, 0x1, UPT ;  /* 0x000000010600788c */ /* 0x000fe2000bf05270 */
[----:B------:R-:W-:Y:S01]  /*1ce0*/  UMOV UR7, UR23 ;  /* 0x0000001700077c82 */ /* 0x000fe20008000000 */
[----:B---3--:R-:W-:-:S02]  /*1cf0*/  USHF.R.U32.HI UR8, URZ, UR8, UR19 ;  /* 0x00000008ff087299 */ /* 0x008fc40008011613 */
[----:B------:R-:W-:Y:S02]  /*1d00*/  USHF.R.U32.HI UR5, URZ, UR5, UR7 ;  /* 0x00000005ff057299 */ /* 0x000fe40008011607 */
[----:B------:R-:W-:Y:S02]  /*1d10*/  USEL UR8, UR51, UR8, !UP0 ;  /* 0x0000000833087287 */ /* 0x000fe4000c000000 */
[----:B------:R-:W-:-:S04]  /*1d20*/  USEL UR5, UR50, UR5, !UP1 ;  /* 0x0000000532057287 */ /* 0x000fc8000c800000 */
[----:B------:R-:W-:Y:S02]  /*1d30*/  UIADD3 UR4, UPT, UPT, -UR8, UR5, URZ ;  /* 0x0000000508047290 */ /* 0x000fe4000fffe1ff */
[----:B------:R-:W-:Y:S02]  /*1d40*/  UIADD3 UR5, UPT, UPT, UR8, -UR5, URZ ;  /* 0x8000000508057290 */ /* 0x000fe4000fffe0ff */
[----:B------:R-:W-:Y:S02]  /*1d50*/  UIMAD UR51, UR4, UR6, UR51 ;  /* 0x00000006043372a4 */ /* 0x000fe4000f8e0233 */
[----:B------:R-:W-:-:S12]  /*1d60*/  UIMAD UR50, UR5, UR9, UR50 ;  /* 0x00000009053272a4 */ /* 0x000fd8000f8e0232 */
.L_x_20:
[----:B------:R-:W-:-:S09]  /*1d70*/  UISETP.EQ.U32.AND UP0, UPT, UR12, 0x1, UPT ;  /* 0x000000010c00788c */ /* 0x000fd2000bf02070 */
[----:B------:R-:W-:Y:S05]  /*1d80*/  BRA.U !UP0, `(.L_x_21) ;  /* 0x00000001080c7547 */ /* 0x000fea000b800000 */
[----:B------:R-:W-:Y:S01]  /*1d90*/  UCGABAR_WAIT ;  /* 0x0000000000007dc7 */ /* 0x000fe20008000000 */
[----:B------:R-:W-:Y:S01]  /*1da0*/  CCTL.IVALL ;  /* 0x00000000ff00798f */ /* 0x000fe20002000000 */
[----:B------:R-:W-:Y:S05]  /*1db0*/  BRA `(.L_x_22) ;  /* 0x0000000000047947 */ /* 0x000fea0003800000 */
.L_x_21:
[----:B------:R-:W-:Y:S06]  /*1dc0*/  BAR.SYNC.DEFER_BLOCKING 0x0 ;  /* 0x0000000000007b1d */ /* 0x000fec0000010000 */
.L_x_22:
[----:B------:R-:W-:Y:S05]  /*1dd0*/  BRA.U UP5, `(.L_x_23) ;  /* 0x0000002905087547 */ /* 0x000fea000b800000 */
[----:B------:R-:W1:Y:S01]  /*1de0*/  LDCU UR6, c[0x0][0x38c] ;  /* 0x00007180ff0677ac */ /* 0x000e620008000800 */
[----:B------:R-:W-:Y:S01]  /*1df0*/  PLOP3.LUT P1, PT, PT, PT, UP3, 0x80, 0x8 ;  /* 0x000000000008781c */ /* 0x000fe20003f2f038 */
[----:B------:R-:W-:Y:S01]  /*1e00*/  IMAD.MOV.U32 R12, RZ, RZ, 0x1 ;  /* 0x00000001ff0c7424 */ /* 0x000fe200078e00ff */
[----:B------:R-:W-:Y:S01]  /*1e10*/  ISETP.NE.AND P2, PT, R0, RZ, P3 ;  /* 0x000000ff0000720c */ /* 0x000fe20001f45270 */
[----:B------:R-:W-:Y:S01]  /*1e20*/  USHF.L.U32 UR5, UR10, 0x5, URZ ;  /* 0x000000050a057899 */ /* 0x000fe200080006ff */
[----:B------:R-:W-:Y:S01]  /*1e30*/  PLOP3.LUT P1, PT, P1, PT, PT, 0x8, 0x80 ;  /* 0x000000000080781c */ /* 0x000fe20000f2e170 */
[----:B------:R-:W-:Y:S01]  /*1e40*/  USHF.L.U32 UR4, UR10, 0x7, URZ ;  /* 0x000000070a047899 */ /* 0x000fe200080006ff */
[----:B------:R-:W-:Y:S01]  /*1e50*/  CS2R R10, SRZ ;  /* 0x00000000000a7805 */ /* 0x000fe2000001ff00 */
[----:B------:R-:W-:Y:S01]  /*1e60*/  UISETP.NE.AND UP1, UPT, UR11, URZ, UPT ;  /* 0x000000ff0b00728c */ /* 0x000fe2000bf25270 */
[----:B------:R-:W-:Y:S01]  /*1e70*/  IMAD.MOV.U32 R9, RZ, RZ, RZ ;  /* 0x000000ffff097224 */ /* 0x000fe200078e00ff */
[----:B------:R-:W-:Y:S01]  /*1e80*/  ULOP3.LUT UR5, UR5, 0x20, URZ, 0xc0, !UPT ;  /* 0x0000002005057892 */ /* 0x000fe2000f8ec0ff */
[----:B------:R-:W-:Y:S01]  /*1e90*/  IMAD.MOV.U32 R8, RZ, RZ, 0x1 ;  /* 0x00000001ff087424 */ /* 0x000fe200078e00ff */
[----:B------:R-:W-:Y:S01]  /*1ea0*/  ULOP3.LUT UR4, UR4, 0x80, URZ, 0xc0, !UPT ;  /* 0x0000008004047892 */ /* 0x000fe2000f8ec0ff */
[----:B------:R-:W2:Y:S01]  /*1eb0*/  LDCU UR23, c[0x0][0x370] ;  /* 0x00006e00ff1777ac */ /* 0x000ea20008000800 */
[----:B-1----:R-:W-:-:S02]  /*1ec0*/  UIADD3 UR8, UPT, UPT, UR6, 0x1f, URZ ;  /* 0x0000001f06087890 */ /* 0x002fc4000fffe0ff */
[----:B------:R-:W-:Y:S02]  /*1ed0*/  UIADD3 UR24, UPT, UPT, UR6, 0x3e, URZ ;  /* 0x0000003e06187890 */ /* 0x000fe4000fffe0ff */
[----:B------:R-:W-:Y:S02]  /*1ee0*/  USHF.R.S32.HI UR7, URZ, 0x1f, UR8 ;  /* 0x0000001fff077899 */ /* 0x000fe40008011408 */
[----:B------:R-:W-:Y:S02]  /*1ef0*/  UIADD3 UR6, UPT, UPT, UR6, -0x1, URZ ;  /* 0xffffffff06067890 */ /* 0x000fe4000fffe0ff */
[----:B------:R-:W-:Y:S02]  /*1f00*/  ULEA.HI UR7, UR7, UR8, URZ, 0x5 ;  /* 0x0000000807077291 */ /* 0x000fe4000f8f28ff */
[----:B------:R-:W-:Y:S02]  /*1f10*/  UISETP.GE.U32.AND UP2, UPT, UR6, -0x3f, UPT ;  /* 0xffffffc10600788c */ /* 0x000fe4000bf46070 */
[----:B------:R-:W-:Y:S01]  /*1f20*/  USHF.R.S32.HI UR27, URZ, 0x5, UR7 ;  /* 0x00000005ff1b7899 */ /* 0x000fe20008011407 */
[----:B------:R-:W1:Y:S03]  /*1f30*/  LDCU.64 UR28, c[0x0][0x348] ;  /* 0x00006900ff1c77ac */ /* 0x000e660008000a00 */
[----:B------:R-:W-:Y:S01]  /*1f40*/  UISETP.LT.U32.AND UP0, UPT, UR27, 0x29, UPT ;  /* 0x000000291b00788c */ /* 0x000fe2000bf01070 */
[----:B------:R-:W3:Y:S03]  /*1f50*/  LDCU UR22, c[0x0][0x374] ;  /* 0x00006e80ff1677ac */ /* 0x000ee60008000800 */
[----:B------:R-:W-:-:S02]  /*1f60*/  USEL UR25, UR27, 0x29, UP0 ;  /* 0x000000291b197887 */ /* 0x000fc40008000000 */
[----:B------:R-:W-:Y:S02]  /*1f70*/  USEL UR38, UR26, 0x2, UP1 ;  /* 0x000000021a267887 */ /* 0x000fe40008800000 */
[----:B------:R-:W-:Y:S02]  /*1f80*/  UIADD3 UR31, UPT, UPT, UR25, -0x1, URZ ;  /* 0xffffffff191f7890 */ /* 0x000fe4000fffe0ff */
[----:B------:R-:W-:Y:S02]  /*1f90*/  @UP2 UIADD3 UR31, UPT, UPT, UR25, URZ, URZ ;  /* 0x000000ff191f2290 */ /* 0x000fe4000fffe0ff */
[----:B------:R-:W-:Y:S02]  /*1fa0*/  ULEA UR43, UR43, UR5, 0x4 ;  /* 0x000000052b2b7291 */ /* 0x000fe4000f8e20ff */
[----:B------:R-:W-:Y:S02]  /*1fb0*/  UIADD3 UR30, UPT, UPT, UR31, 0x1, URZ ;  /* 0x000000011f1e7890 */ /* 0x000fe4000fffe0ff */
[----:B------:R-:W-:-:S02]  /*1fc0*/  ULEA UR42, UR42, UR4, 0x5 ;  /* 0x000000042a2a7291 */ /* 0x000fc4000f8e28ff */
[----:B------:R-:W-:Y:S02]  /*1fd0*/  UIADD3 UR44, UPT, UPT, UR27, -UR25, URZ ;  /* 0x800000191b2c7290 */ /* 0x000fe4000fffe0ff */
[----:B------:R-:W-:Y:S01]  /*1fe0*/  UIADD3 UR31, UPT, UPT, -UR31, URZ, URZ ;  /* 0x000000ff1f1f7290 */ /* 0x000fe2000fffe1ff */
[----:B-123--:R-:W-:-:S11]  /*1ff0*/  UMOV UR41, URZ ;  /* 0x000000ff00297c82 */ /* 0x00efd60008000000 */
.L_x_43:
[----:B------:R-:W-:Y:S01]  /*2000*/  UISETP.NE.AND UP0, UPT, UR54, URZ, UPT ;  /* 0x000000ff3600728c */ /* 0x000fe2000bf05270 */
[----:B------:R-:W1:Y:S08]  /*2010*/  S2UR UR54, SR_CgaCtaId ;  /* 0x00000000003679c3 */ /* 0x000e700000008800 */
[----:B------:R-:W-:Y:S05]  /*2020*/  BRA.U UP0, `(.L_x_24) ;  /* 0x0000000100347547 */ /* 0x000fea000b800000 */
[----:B------:R-:W2:Y:S01]  /*2030*/  S2R R0, SR_CgaCtaId ;  /* 0x0000000000007919 */ /* 0x000ea20000008800 */
[----:B------:R-:W-:-:S04]  /*2040*/  MOV R2, 0x400 ;  /* 0x0000040000027802 */ /* 0x000fc80000000f00 */
[----:B--2---:R-:W-:Y:S02]  /*2050*/  LEA R0, R0, R2, 0x18 ;  /* 0x0000000200007211 */ /* 0x004fe400078ec0ff */
[----:B------:R-:W-:-:S03]  /*2060*/  SHF.L.U32 R2, R8, 0x1f, RZ ;  /* 0x0000001f08027819 */ /* 0x000fc600000006ff */
[----:B------:R-:W-:-:S04]  /*2070*/  IMAD R0, R9, 0x8, R0 ;  /* 0x0000000809007824 */ /* 0x000fc800078e0200 */
[----:B------:R-:W2:Y:S02]  /*2080*/  SYNCS.PHASECHK.TRANS64.TRYWAIT P0, [R0+URZ+0x320], R2 ;  /* 0x00032002000075a7 */ /* 0x000ea400080011ff */
[----:B--2---:R-:W-:Y:S05]  /*2090*/  @!P0 BRA `(.L_x_25) ;  /* 0x0000006c00cc8947 */ /* 0x004fea0003800000 */
.L_x_151:
[----:B------:R-:W-:Y:S01]  /*20a0*/  VIADD R9, R9, 0x1 ;  /* 0x0000000109097836 */ /* 0x000fe20000000000 */
[----:B------:R2:W-:Y:S04]  /*20b0*/  SYNCS.ARRIVE.TRANS64.A1T0 RZ, [R0+URZ+0x310], RZ ;  /* 0x000310ff00ff79a7 */ /* 0x0005e800081000ff */
[----:B------:R-:W-:-:S04]  /*20c0*/  ISETP.NE.AND P0, PT, R9, 0x2, PT ;  /* 0x000000020900780c */ /* 0x000fc80003f05270 */
[----:B------:R-:W-:Y:S02]  /*20d0*/  SEL R9, R9, RZ, P0 ;  /* 0x000000ff09097207 */ /* 0x000fe40000000000 */
[----:B--2---:R-:W-:-:S04]  /*20e0*/  SEL R0, RZ, 0x1, P0 ;  /* 0x00000001ff007807 */ /* 0x004fc80000000000 */
[----:B------:R-:W-:-:S07]  /*20f0*/  LOP3.LUT R8, R8, R0, RZ, 0x3c, !PT ;  /* 0x0000000008087212 */ /* 0x000fce00078e3cff */
.L_x_24:
[----:B------:R-:W-:Y:S01]  /*2100*/  UMOV UR26, 0x400 ;  /* 0x00000400001a7882 */ /* 0x000fe20000000000 */
[----:B------:R-:W-:Y:S01]  /*2110*/  UISETP.GE.U32.AND UP0, UPT, UR24, 0x3f, UPT ;  /* 0x0000003f1800788c */ /* 0x000fe2000bf06070 */
[----:B------:R-:W-:Y:S01]  /*2120*/  SHF.L.U32 R0, R12, 0x1f, RZ ;  /* 0x0000001f0c007819 */ /* 0x000fe200000006ff */
[----:B-1----:R-:W-:Y:S02]  /*2130*/  ULEA UR26, UR54, UR26, 0x18 ;  /* 0x0000001a361a7291 */ /* 0x002fe4000f8ec0ff */
[----:B------:R-:W-:Y:S02]  /*2140*/  ULEA.HI UR35, UR50, UR50, URZ, 0x1 ;  /* 0x0000003232237291 */ /* 0x000fe4000f8f08ff */
[----:B------:R-:W-:Y:S02]  /*2150*/  ULEA UR4, UR41, UR26, 0x3 ;  /* 0x0000001a29047291 */ /* 0x000fe4000f8e18ff */
[----:B------:R-:W-:Y:S02]  /*2160*/  USHF.L.U32 UR35, UR35, 0x7, URZ ;  /* 0x0000000723237899 */ /* 0x000fe400080006ff */
[----:B------:R-:W-:-:S02]  /*2170*/  ULEA UR11, UR51, UR43, 0x6 ;  /* 0x0000002b330b7291 */ /* 0x000fc4000f8e30ff */
[----:B------:R-:W-:-:S03]  /*2180*/  ULOP3.LUT UR35, UR35, 0xffffff00, URZ, 0xc0, !UPT ;  /* 0xffffff0023237892 */ /* 0x000fc6000f8ec0ff */
[----:B------:R1:W2:Y:S01]  /*2190*/  SYNCS.PHASECHK.TRANS64.TRYWAIT P0, [UR4+0x148], R0 ;  /* 0x00014800ff0075a7 */ /* 0x0002a20008001104 */
[----:B------:R-:W-:Y:S01]  /*21a0*/  UIADD3 UR35, UPT, UPT, UR42, UR35, URZ ;  /* 0x000000232a237290 */ /* 0x000fe2000fffe0ff */
[----:B------:R-:W-:Y:S01]  /*21b0*/  UMOV UR4, URZ ;  /* 0x000000ff00047c82 */ /* 0x000fe20008000000 */
[----:B------:R-:W-:Y:S10]  /*21c0*/  BRA.U !UP0, `(.L_x_26) ;  /* 0x0000000108c87547 */ /* 0x000ff4000b800000 */
[----:B------:R-:W-:Y:S01]  /*21d0*/  UMOV UR5, UR31 ;  /* 0x0000001f00057c82 */ /* 0x000fe20008000000 */
[----:B------:R-:W-:Y:S01]  /*21e0*/  UMOV UR20, UR41 ;  /* 0x0000002900147c82 */ /* 0x000fe20008000000 */
[----:B------:R-:W-:-:S05]  /*21f0*/  UMOV UR34, URZ ;  /* 0x000000ff00227c82 */ /* 0x000fca0008000000 */
.L_x_32:
[----:B------:R-:W-:Y:S01]  /*2200*/  ULEA UR33, UR20, UR26, 0x3 ;  /* 0x0000001a14217291 */ /* 0x000fe2000f8e18ff */
[----:B--2---:R-:W-:Y:S01]  /*2210*/  @P3 MOV R2, 0x2800 ;  /* 0x0000280000023802 */ /* 0x004fe20000000f00 */
[----:B--234-:R-:W-:Y:S10]  /*2220*/  @P0 BRA `(.L_x_27) ;  /* 0x00000000000c0947 */ /* 0x01cff40003800000 */
[----:B------:R-:W-:-:S04]  /*2230*/  SHF.L.U32 R3, R12, 0x1f, RZ ;  /* 0x0000001f0c037819 */ /* 0x000fc800000006ff */
[----:B------:R-:W2:Y:S02]  /*2240*/  SYNCS.PHASECHK.TRANS64.TRYWAIT P0, [UR33+0x148], R3 ;  /* 0x00014803ff0075a7 */ /* 0x000ea40008001121 */
[----:B--2---:R-:W-:Y:S05]  /*2250*/  @!P0 BRA `(.L_x_28) ;  /* 0x0000006c00708947 */ /* 0x004fea0003800000 */
.L_x_27:
[----:B------:R2:W-:Y:S01]  /*2260*/  @P3 SYNCS.ARRIVE.TRANS64 RZ, [UR33], R2 ;  /* 0x00000002ffff39a7 */ /* 0x0005e20008000021 */
[----:B------:R-:W-:Y:S02]  /*2270*/  ULOP3.LUT UR4, UR38, 0x2, URZ, 0xfc, !UPT ;  /* 0x0000000226047892 */ /* 0x000fe4000f8efcff */
[----:B------:R-:W-:Y:S02]  /*2280*/  UIADD3 UR5, UPT, UPT, UR5, 0x1, URZ ;  /* 0x0000000105057890 */ /* 0x000fe4000fffe0ff */
[----:B------:R-:W-:Y:S02]  /*2290*/  UISETP.NE.AND UP0, UPT, UR4, 0x2, UPT ;  /* 0x000000020400788c */ /* 0x000fe4000bf05270 */
[----:B------:R-:W-:-:S07]  /*22a0*/  UISETP.NE.AND UP2, UPT, UR5, 0x1, UPT ;  /* 0x000000010500788c */ /* 0x000fce000bf45270 */
[----:B------:R-:W-:Y:S05]  /*22b0*/  BRA.U UP0, `(.L_x_29) ;  /* 0x0000000100047547 */ /* 0x000fea000b800000 */
[----:B------:R-:W-:Y:S05]  /*22c0*/  BPT.TRAP 0x1 ;  /* 0x000000040000795c */ /* 0x000fea0000300000 */
.L_x_29:
[----:B------:R-:W-:Y:S04]  /*22d0*/  BSSY.RECONVERGENT B0, `(.L_x_30) ;  /* 0x0000003000007945 */ /* 0x000fe80003800200 */
[----:B------:R-:W-:Y:S05]  /*22e0*/  @!P2 BRA `(.L_x_31) ;  /* 0x000000000004a947 */ /* 0x000fea0003800000 */
[----:B------:R-:W-:Y:S05]  /*22f0*/  BPT.TRAP 0x1 ;  /* 0x000000040000795c */ /* 0x000fea0000300000 */
.L_x_31:
[----:B------:R-:W-:Y:S05]  /*2300*/  BSYNC.RECONVERGENT B0 ;  /* 0x0000000000007941 */ /* 0x000fea0003800200 */
.L_x_30:
[----:B------:R-:W-:Y:S02]  /*2310*/  UIADD3 UR41, UPT, UPT, UR20, 0x1, URZ ;  /* 0x0000000114297890 */ /* 0x000fe4000fffe0ff */
[----:B------:R-:W-:Y:S02]  /*2320*/  ULEA UR32, UR20, UR21, 0xc ;  /* 0x0000001514207291 */ /* 0x000fe4000f8e60ff */
[----:B------:R-:W-:Y:S02]  /*2330*/  UISETP.NE.AND UP0, UPT, UR41, 0x29, UPT ;  /* 0x000000292900788c */ /* 0x000fe4000bf05270 */
[----:B------:R-:W-:Y:S02]  /*2340*/  UIADD3 UR46, UP1, UPT, UR28, 0x80, URZ ;  /* 0x000000801c2e7890 */ /* 0x000fe4000ff3e0ff */
[----:B------:R-:W-:Y:S02]  /*2350*/  USEL UR6, URZ, 0x1, UP0 ;  /* 0x00000001ff067887 */ /* 0x000fe40008000000 */
[----:B------:R-:W-:-:S02]  /*2360*/  USEL UR41, UR41, URZ, UP0 ;  /* 0x000000ff29297287 */ /* 0x000fc40008000000 */
[----:B------:R-:W-:Y:S02]  /*2370*/  ULEA UR8, UR20, UR15, 0xa ;  /* 0x0000000f14087291 */ /* 0x000fe4000f8e50ff */
[----:B------:R-:W-:Y:S01]  /*2380*/  UIADD3 UR18, UP0, UPT, UR28, 0x180, URZ ;  /* 0x000001801c127890 */ /* 0x000fe2000ff1e0ff */
[----:B------:R-:W-:Y:S01]  /*2390*/  LOP3.LUT R12, R12, UR6, RZ, 0x3c, !PT ;  /* 0x000000060c0c7c12 */ /* 0x000fe2000f8e3cff */
[----:B------:R-:W-:Y:S02]  /*23a0*/  ULEA UR4, UR41, UR26, 0x3 ;  /* 0x0000001a29047291 */ /* 0x000fe4000f8e18ff */
[----:B------:R-:W-:Y:S01]  /*23b0*/  ULOP3.LUT UR33, UR33, 0xfefffff8, URZ, 0xc0, !UPT ;  /* 0xfefffff821217892 */ /* 0x000fe2000f8ec0ff */
[----:B-1----:R-:W-:Y:S01]  /*23c0*/  SHF.L.U32 R0, R12, 0x1f, RZ ;  /* 0x0000001f0c007819 */ /* 0x002fe200000006ff */
[----:B------:R-:W-:Y:S02]  /*23d0*/  UIADD3.X UR47, UPT, UPT, URZ, UR29, URZ, UP1, !UPT ;  /* 0x0000001dff2f7290 */ /* 0x000fe40008ffe4ff */
[----:B------:R-:W-:-:S02]  /*23e0*/  UIADD3 UR32, UPT, UPT, UR26, 0x4600, UR32 ;  /* 0x000046001a207890 */ /* 0x000fc4000fffe020 */
[----:B------:R-:W-:Y:S01]  /*23f0*/  UPRMT UR7, URZ, 0x5410, UR14 ;  /* 0x00005410ff077896 */ /* 0x000fe2000800000e */
[----:B------:R3:W4:Y:S01]  /*2400*/  SYNCS.PHASECHK.TRANS64.TRYWAIT P0, [UR4+0x148], R0 ;  /* 0x00014800ff0075a7 */ /* 0x0007220008001104 */
[----:B------:R-:W-:Y:S02]  /*2410*/  UIADD3 UR8, UPT, UPT, UR26, 0x2d600, UR8 ;  /* 0x0002d6001a087890 */ /* 0x000fe4000fffe008 */
[----:B------:R-:W-:Y:S02]  /*2420*/  UIADD3.X UR19, UPT, UPT, URZ, UR29, URZ, UP0, !UPT ;  /* 0x0000001dff137290 */ /* 0x000fe400087fe4ff */
[----:B------:R-:W-:Y:S01]  /*2430*/  UPRMT UR6, URZ, 0x5410, UR13 ;  /* 0x00005410ff067896 */ /* 0x000fe2000800000d */
[----:B------:R-:W-:Y:S01]  /*2440*/  UMOV UR16, 0x0 ;  /* 0x0000000000107882 */ /* 0x000fe20000000000 */
[----:B------:R-:W-:Y:S01]  /*2450*/  UMOV UR17, 0x10000000 ;  /* 0x1000000000117882 */ /* 0x000fe20000000000 */
[----:B------:R-:W-:Y:S01]  /*2460*/  UMOV UR10, UR34 ;  /* 0x00000022000a7c82 */ /* 0x000fe20008000000 */
[----:B------:R-:W-:Y:S01]  /*2470*/  UMOV UR12, UR36 ;  /* 0x00000024000c7c82 */ /* 0x000fe20008000000 */
[----:B------:R-:W-:Y:S01]  /*2480*/  UMOV UR9, UR33 ;  /* 0x0000002100097c82 */ /* 0x000fe20008000000 */
[----:B------:R1:W-:Y:S01]  /*2490*/  UTMALDG.3D.MULTICAST.2CTA [UR32], [UR46], UR7, desc[UR16] ;  /* 0x000010202e0073b4 */ /* 0x0003e20008211807 */
[----:B------:R-:W-:Y:S01]  /*24a0*/  UMOV UR4, UR30 ;  /* 0x0000001e00047c82 */ /* 0x000fe20008000000 */
[----:B------:R-:W-:Y:S01]  /*24b0*/  UMOV UR20, UR41 ;  /* 0x0000002900147c82 */ /* 0x000fe20008000000 */
[----:B------:R3:W-:Y:S01]  /*24c0*/  UTMALDG.3D.MULTICAST.2CTA [UR8], [UR18], UR6, desc[UR16] ;  /* 0x00001008120073b4 */ /* 0x0007e20008211806 */
[----:B-1----:R-:W-:Y:S01]  /*24d0*/  UIADD3 UR34, UPT, UPT, UR34, 0x20, URZ ;  /* 0x0000002022227890 */ /* 0x002fe2000fffe0ff */
[----:B------:R-:W-:Y:S11]  /*24e0*/  BRA.U UP2, `(.L_x_32) ;  /* 0xfffffffd02447547 */ /* 0x000ff6000b83ffff */
.L_x_26:
[----:B------:R-:W-:Y:S01]  /*24f0*/  ULEA UR5, UR41, UR26, 0x3 ;  /* 0x0000001a29057291 */ /* 0x000fe2000f8e18ff */
[----:B-1-3--:R-:W-:Y:S01]  /*2500*/  SHF.L.U32 R0, R12, 0x1f, RZ ;  /* 0x0000001f0c007819 */ /* 0x00afe200000006ff */
[----:B------:R-:W-:Y:S01]  /*2510*/  @!P1 SYNCS.ARRIVE.TRANS64.A1T0 RZ, [UR26+0x2a8], RZ ;  /* 0x0002a8ffffff99a7 */ /* 0x000fe2000810001a */
[----:B------:R-:W-:-:S06]  /*2520*/  UISETP.GT.AND UP0, UPT, UR27, UR25, UPT ;  /* 0x000000191b00728c */ /* 0x000fcc000bf04270 */
[----:B--2-4-:R1:W2:Y:S03]  /*2530*/  SYNCS.PHASECHK.TRANS64.TRYWAIT P0, [UR5+0x148], R0 ;  /* 0x00014800ff0075a7 */ /* 0x0142a60008001105 */
[----:B------:R-:W-:Y:S05]  /*2540*/  BRA.U !UP0, `(.L_x_33) ;  /* 0x0000000108c87547 */ /* 0x000fea000b800000 */
[----:B------:R-:W-:Y:S01]  /*2550*/  UIADD3 UR6, UPT, UPT, UR44, UR4, URZ ;  /* 0x000000042c067290 */ /* 0x000fe2000fffe0ff */
[----:B------:R-:W-:-:S11]  /*2560*/  UMOV UR34, UR41 ;  /* 0x0000002900227c82 */ /* 0x000fd60008000000 */
.L_x_39:
[----:B------:R-:W-:Y:S01]  /*2570*/  ULEA UR17, UR34, UR26, 0x3 ;  /* 0x0000001a22117291 */ /* 0x000fe2000f8e18ff */
[----:B--2---:R-:W-:Y:S01]  /*2580*/  @P3 MOV R2, 0x2800 ;  /* 0x0000280000023802 */ /* 0x004fe20000000f00 */
[----:B--2-4-:R-:W-:Y:S10]  /*2590*/  @P0 BRA `(.L_x_34) ;  /* 0x00000000000c0947 */ /* 0x014ff40003800000 */
[----:B------:R-:W-:-:S04]  /*25a0*/  SHF.L.U32 R3, R12, 0x1f, RZ ;  /* 0x0000001f0c037819 */ /* 0x000fc800000006ff */
[----:B------:R-:W2:Y:S02]  /*25b0*/  SYNCS.PHASECHK.TRANS64.TRYWAIT P0, [UR17+0x148], R3 ;  /* 0x00014803ff0075a7 */ /* 0x000ea40008001111 */
[----:B--2---:R-:W-:Y:S05]  /*25c0*/  @!P0 BRA `(.L_x_35) ;  /* 0x0000006800ac8947 */ /* 0x004fea0003800000 */
.L_x_34:
[----:B------:R2:W-:Y:S01]  /*25d0*/  @P3 SYNCS.ARRIVE.TRANS64 RZ, [UR17], R2 ;  /* 0x00000002ffff39a7 */ /* 0x0005e20008000011 */
[----:B------:R-:W-:-:S04]  /*25e0*/  ULOP3.LUT UR5, UR38, 0x2, URZ, 0xfc, !UPT ;  /* 0x0000000226057892 */ /* 0x000fc8000f8efcff */
[----:B------:R-:W-:-:S09]  /*25f0*/  UISETP.NE.AND UP0, UPT, UR5, 0x2, UPT ;  /* 0x000000020500788c */ /* 0x000fd2000bf05270 */
[----:B------:R-:W-:Y:S05]  /*2600*/  BRA.U UP0, `(.L_x_36) ;  /* 0x0000000100047547 */ /* 0x000fea000b800000 */
[----:B------:R-:W-:Y:S05]  /*2610*/  BPT.TRAP 0x1 ;  /* 0x000000040000795c */ /* 0x000fea0000300000 */
.L_x_36:
[----:B------:R-:W-:Y:S04]  /*2620*/  BSSY.RECONVERGENT B0, `(.L_x_37) ;  /* 0x0000003000007945 */ /* 0x000fe80003800200 */
[----:B------:R-:W-:Y:S05]  /*2630*/  @!P2 BRA `(.L_x_38) ;  /* 0x000000000004a947 */ /* 0x000fea0003800000 */
[----:B------:R-:W-:Y:S05]  /*2640*/  BPT.TRAP 0x1 ;  /* 0x000000040000795c */ /* 0x000fea0000300000 */
.L_x_38:
[----:B------:R-:W-:Y:S05]  /*2650*/  BSYNC.RECONVERGENT B0 ;  /* 0x0000000000007941 */ /* 0x000fea0003800200 */
.L_x_37:
[----:B------:R-:W-:Y:S02]  /*2660*/  UIADD3 UR41, UPT, UPT, UR34, 0x1, URZ ;  /* 0x0000000122297890 */ /* 0x000fe4000fffe0ff */
[----:B------:R-:W-:Y:S02]  /*2670*/  ULEA UR16, UR34, UR21, 0xc ;  /* 0x0000001522107291 */ /* 0x000fe4000f8e60ff */
[----:B------:R-:W-:Y:S02]  /*2680*/  UISETP.NE.AND UP0, UPT, UR41, 0x29, UPT ;  /* 0x000000292900788c */ /* 0x000fe4000bf05270 */
[----:B------:R-:W-:Y:S02]  /*2690*/  UIADD3 UR50, UP1, UPT, UR28, 0x80, URZ ;  /* 0x000000801c327890 */ /* 0x000fe4000ff3e0ff */
[----:B------:R-:W-:Y:S02]  /*26a0*/  USEL UR7, URZ, 0x1, UP0 ;  /* 0x00000001ff077887 */ /* 0x000fe40008000000 */
[----:B------:R-:W-:-:S02]  /*26b0*/  USEL UR41, UR41, URZ, UP0 ;  /* 0x000000ff29297287 */ /* 0x000fc40008000000 */
[----:B------:R-:W-:Y:S02]  /*26c0*/  ULEA UR8, UR34, UR15, 0xa ;  /* 0x0000000f22087291 */ /* 0x000fe4000f8e50ff */
[----:B------:R-:W-:Y:S01]  /*26d0*/  ULEA UR5, UR41, UR26, 0x3 ;  /* 0x0000001a29057291 */ /* 0x000fe2000f8e18ff */
[----:B------:R-:W-:Y:S01]  /*26e0*/  LOP3.LUT R12, R12, UR7, RZ, 0x3c, !PT ;  /* 0x000000070c0c7c12 */ /* 0x000fe2000f8e3cff */
[----:B------:R-:W-:Y:S02]  /*26f0*/  UIADD3 UR46, UP0, UPT, UR28, 0x180, URZ ;  /* 0x000001801c2e7890 */ /* 0x000fe4000ff1e0ff */
[----:B------:R-:W-:Y:S01]  /*2700*/  USHF.L.U32 UR18, UR4, 0x5, URZ ;  /* 0x0000000504127899 */ /* 0x000fe200080006ff */
[----:B-1----:R-:W-:Y:S01]  /*2710*/  SHF.L.U32 R0, R12, 0x1f, RZ ;  /* 0x0000001f0c007819 */ /* 0x002fe200000006ff */
[----:B------:R-:W-:Y:S02]  /*2720*/  ULOP3.LUT UR17, UR17, 0xfefffff8, URZ, 0xc0, !UPT ;  /* 0xfefffff811117892 */ /* 0x000fe4000f8ec0ff */
[----:B------:R-:W-:Y:S01]  /*2730*/  UIADD3 UR16, UPT, UPT, UR26, 0x4600, UR16 ;  /* 0x000046001a107890 */ /* 0x000fe2000fffe010 */
[----:B------:R3:W4:Y:S01]  /*2740*/  SYNCS.PHASECHK.TRANS64.TRYWAIT P0, [UR5+0x148], R0 ;  /* 0x00014800ff0075a7 */ /* 0x0007220008001105 */
[----:B------:R-:W-:-:S02]  /*2750*/  UIADD3.X UR51, UPT, UPT, URZ, UR29, URZ, UP1, !UPT ;  /* 0x0000001dff337290 */ /* 0x000fc40008ffe4ff */
[----:B------:R-:W-:Y:S02]  /*2760*/  UPRMT UR7, URZ, 0x5410, UR14 ;  /* 0x00005410ff077896 */ /* 0x000fe4000800000e */
[----:B------:R-:W-:Y:S02]  /*2770*/  UIADD3 UR8, UPT, UPT, UR26, 0x2d600, UR8 ;  /* 0x0002d6001a087890 */ /* 0x000fe4000fffe008 */
[----:B------:R-:W-:Y:S02]  /*2780*/  UPRMT UR5, URZ, 0x5410, UR13 ;  /* 0x00005410ff057896 */ /* 0x000fe4000800000d */
[----:B------:R-:W-:Y:S01]  /*2790*/  UIADD3.X UR47, UPT, UPT, URZ, UR29, URZ, UP0, !UPT ;  /* 0x0000001dff2f7290 */ /* 0x000fe200087fe4ff */
[----:B------:R-:W-:Y:S01]  /*27a0*/  UMOV UR32, 0x0 ;  /* 0x0000000000207882 */ /* 0x000fe20000000000 */
[----:B------:R-:W-:Y:S01]  /*27b0*/  UMOV UR33, 0x10000000 ;  /* 0x1000000000217882 */ /* 0x000fe20000000000 */
[----:B------:R-:W-:Y:S01]  /*27c0*/  UMOV UR19, UR35 ;  /* 0x0000002300137c82 */ /* 0x000fe20008000000 */
[----:B------:R-:W-:Y:S01]  /*27d0*/  UMOV UR20, UR36 ;  /* 0x0000002400147c82 */ /* 0x000fe20008000000 */
[----:B------:R-:W-:Y:S01]  /*27e0*/  UMOV UR12, UR36 ;  /* 0x00000024000c7c82 */ /* 0x000fe20008000000 */
[----:B------:R-:W-:Y:S01]  /*27f0*/  UMOV UR9, UR17 ;  /* 0x0000001100097c82 */ /* 0x000fe20008000000 */
[----:B------:R-:W-:Y:S01]  /*2800*/  UMOV UR10, UR18 ;  /* 0x00000012000a7c82 */ /* 0x000fe20008000000 */
[----:B------:R3:W-:Y:S01]  /*2810*/  UTMALDG.3D.MULTICAST.2CTA [UR16], [UR50], UR7, desc[UR32] ;  /* 0x00002010320073b4 */ /* 0x0007e20008211807 */
[----:B------:R-:W-:Y:S01]  /*2820*/  UIADD3 UR4, UPT, UPT, UR4, 0x1, URZ ;  /* 0x0000000104047890 */ /* 0x000fe2000fffe0ff */
[----:B------:R-:W-:-:S03]  /*2830*/  UMOV UR34, UR41 ;  /* 0x0000002900227c82 */ /* 0x000fc60008000000 */
[----:B------:R-:W-:Y:S01]  /*2840*/  UISETP.NE.AND UP0, UPT, UR4, UR6, UPT ;  /* 0x000000060400728c */ /* 0x000fe2000bf05270 */
[----:B------:R3:W-:Y:S08]  /*2850*/  UTMALDG.3D.MULTICAST.2CTA [UR8], [UR46], UR5, desc[UR32] ;  /* 0x000020082e0073b4 */ /* 0x0007f00008211805 */
[----:B---3--:R-:W-:Y:S05]  /*2860*/  BRA.U UP0, `(.L_x_39) ;  /* 0xfffffffd00407547 */ /* 0x008fea000b83ffff */
.L_x_33:
[C---:B------:R-:W-:Y:S01]  /*2870*/  LEA R3, R11.reuse, UR26, 0x3 ;  /* 0x0000001a0b037c11 */ /* 0x040fe2000f8e18ff */
[----:B------:R-:W-:Y:S01]  /*2880*/  NOP ;  /* 0x0000000000007918 */ /* 0x000fe20000000000 */
[----:B-1----:R-:W-:Y:S02]  /*2890*/  SHF.L.U32 R0, R10, 0x1f, RZ ;  /* 0x0000001f0a007819 */ /* 0x002fe400000006ff */
[----:B------:R-:W-:Y:S02]  /*28a0*/  LEA R4, R11, UR26, 0x4 ;  /* 0x0000001a0b047c11 */ /* 0x000fe4000f8e20ff */
[----:B--2-4-:R-:W1:Y:S02]  /*28b0*/  SYNCS.PHASECHK.TRANS64.TRYWAIT P0, [R3+URZ+0x2b0], R0 ;  /* 0x0002b000030075a7 */ /* 0x014e6400080011ff */
[----:B-1----:R-:W-:Y:S05]  /*28c0*/  @!P0 BRA `(.L_x_40) ;  /* 0x0000006800048947 */ /* 0x002fea0003800000 */
.L_x_154:
[----:B------:R-:W2:Y:S01]  /*28d0*/  LDS.128 R4, [R4+0x340] ;  /* 0x0003400004047984 */ /* 0x000ea20000000c00 */
[----:B------:R-:W-:Y:S01]  /*28e0*/  UISETP.GE.AND UP0, UPT, UR37, 0x1, UPT ;  /* 0x000000012500788c */ /* 0x000fe2000bf06270 */
[----:B------:R-:W-:Y:S01]  /*28f0*/  @!PT LDS RZ, [RZ] ;  /* 0x00000000fffff984 */ /* 0x000fe20000000800 */
[----:B------:R-:W-:Y:S01]  /*2900*/  @!PT LDS RZ, [RZ] ;  /* 0x00000000fffff984 */ /* 0x000fe20000000800 */
[----:B------:R-:W-:Y:S01]  /*2910*/  @!PT LDS RZ, [RZ] ;  /* 0x00000000fffff984 */ /* 0x000fe20000000800 */
[----:B------:R-:W-:Y:S01]  /*2920*/  @!PT LDS RZ, [RZ] ;  /* 0x00000000fffff984 */ /* 0x000fe20000000800 */
[----:B------:R3:W-:Y:S06]  /*2930*/  MEMBAR.ALL.CTA ;  /* 0x0000000000007992 */ /* 0x0007ec0000008000 */
[----:B---3--:R-:W3:Y:S01]  /*2940*/  FENCE.VIEW.ASYNC.S ;  /* 0x00000000000073c6 */ /* 0x008ee20000000000 */
[----:B--2---:R-:W-:-:S13]  /*2950*/  LOP3.LUT P0, RZ, R6, 0x1, RZ, 0xc0, !PT ;  /* 0x0000000106ff7812 */ /* 0x004fda000780c0ff */
[----:B---3--:R-:W-:Y:S01]  /*2960*/  VOTEU.ANY UP1, P0 ;  /* 0x0000000000ff7886 */ /* 0x008fe20000020100 */
[----:B------:R-:W-:-:S13]  /*2970*/  PLOP3.LUT P0, PT, PT, PT, UP1, 0x80, 0x8 ;  /* 0x000000000008781c */ /* 0x000fda0003f0f018 */
[----:B-1----:R-:W-:Y:S02]  /*2980*/  @P0 LOP3.LUT R0, R5, 0xffff, RZ, 0xc0, !PT ;  /* 0x0000ffff05000812 */ /* 0x002fe400078ec0ff */
[----:B------:R-:W-:Y:S02]  /*2990*/  @P0 MOV R2, R4 ;  /* 0x0000000400020202 */ /* 0x000fe40000000f00 */
[----:B------:R-:W-:Y:S01]  /*29a0*/  @P0 R2UR UR5, R0 ;  /* 0x00000000000502ca */ /* 0x000fe200000e0000 */
[----:B------:R-:W-:Y:S01]  /*29b0*/  VIADD R0, R3, 0x2c0 ;  /* 0x000002c003007836 */ /* 0x000fe20000000000 */
[----:B------:R-:W-:Y:S02]  /*29c0*/  @P0 SHF.R.U32.HI R4, RZ, 0x10, R5 ;  /* 0x00000010ff040819 */ /* 0x000fe40000011605 */
[----:B------:R-:W-:Y:S02]  /*29d0*/  @P0 R2UR UR6, R2 ;  /* 0x00000000020602ca */ /* 0x000fe400000e0000 */
[----:B------:R-:W-:-:S02]  /*29e0*/  PRMT R0, RZ, 0x654, R0 ;  /* 0x00000654ff007816 */ /* 0x000fc40000000000 */
[----:B------:R-:W-:Y:S02]  /*29f0*/  @P0 R2UR UR4, R4 ;  /* 0x00000000040402ca */ /* 0x000fe400000e0000 */
[----:B------:R1:W-:Y:S03]  /*2a00*/  SYNCS.ARRIVE.TRANS64.RED.A1T0 RZ, [R0+URZ], RZ ;  /* 0x000000ff00ff79a7 */ /* 0x0003e600081004ff */
[----:B------:R-:W-:-:S04]  /*2a10*/  @UP1 UMOV UR39, UR5 ;  /* 0x0000000500271c82 */ /* 0x000fc80008000000 */
[----:B------:R-:W-:-:S04]  /*2a20*/  @UP1 UMOV UR40, UR6 ;  /* 0x0000000600281c82 */ /* 0x000fc80008000000 */
[----:B------:R-:W-:Y:S01]  /*2a30*/  @UP1 UMOV UR36, UR4 ;  /* 0x0000000400241c82 */ /* 0x000fe20008000000 */
[----:B------:R-:W-:Y:S05]  /*2a40*/  BRA.U !UP0, `(.L_x_41) ;  /* 0x0000000108b87547 */ /* 0x000fea000b800000 */
[----:B------:R-:W2:Y:S01]  /*2a50*/  LDCU.128 UR4, c[0x0][0xb10] ;  /* 0x00016200ff0477ac */ /* 0x000ea20008000c00 */
[----:B------:R-:W3:Y:S01]  /*2a60*/  LDCU UR10, c[0x0][0xb20] ;  /* 0x00016400ff0a77ac */ /* 0x000ee20008000800 */
[----:B------:R-:W4:Y:S01]  /*2a70*/  LDCU UR11, c[0x0][0xb0c] ;  /* 0x00016180ff0b77ac */ /* 0x000f220008000800 */
[----:B------:R-:W1:Y:S01]  /*2a80*/  LDCU.64 UR8, c[0x0][0xb28] ;  /* 0x00016500ff0877ac */ /* 0x000e620008000a00 */
[----:B------:R-:W-:Y:S02]  /*2a90*/  UISETP.NE.AND UP3, UPT, UR37, 0x1, UPT ;  /* 0x000000012500788c */ /* 0x000fe4000bf65270 */
[----:B--2---:R-:W-:Y:S02]  /*2aa0*/  UIMAD.WIDE.U32 UR32, UR22, UR7, URZ ;  /* 0x00000007162072a5 */ /* 0x004fe4000f8e00ff */
[----:B------:R-:W-:Y:S02]  /*2ab0*/  UIMAD.WIDE.U32 UR16, UR39, UR7, URZ ;  /* 0x00000007271072a5 */ /* 0x000fe4000f8e00ff */
[----:B------:R-:W-:-:S02]  /*2ac0*/  UIMAD.WIDE.U32 UR18, UR23, UR4, URZ ;  /* 0x00000004171272a5 */ /* 0x000fc4000f8e00ff */
[----:B------:R-:W-:Y:S01]  /*2ad0*/  UISETP.NE.AND UP0, UPT, UR6, 0x1, UPT ;  /* 0x000000010600788c */ /* 0x000fe2000bf05270 */
[----:B------:R-:W-:Y:S01]  /*2ae0*/  UMOV UR7, UR33 ;  /* 0x0000002100077c82 */ /* 0x000fe20008000000 */
[----:B----4-:R-:W-:Y:S02]  /*2af0*/  UISETP.NE.AND UP2, UPT, UR11, 0x1, UPT ;  /* 0x000000010b00788c */ /* 0x010fe4000bf45270 */
[----:B---3--:R-:W-:Y:S02]  /*2b00*/  USHF.R.U32.HI UR7, URZ, UR10, UR7 ;  /* 0x0000000aff077299 */ /* 0x008fe40008011607 */
[----:B------:R-:W-:Y:S02]  /*2b10*/  USHF.R.U32.HI UR12, URZ, UR5, UR19 ;  /* 0x00000005ff0c7299 */ /* 0x000fe40008011613 */
[----:B------:R-:W-:Y:S02]  /*2b20*/  USEL UR7, UR22, UR7, !UP0 ;  /* 0x0000000716077287 */ /* 0x000fe4000c000000 */
[----:B------:R-:W-:-:S02]  /*2b30*/  USEL UR12, UR23, UR12, !UP2 ;  /* 0x0000000c170c7287 */ /* 0x000fc4000d000000 */
[----:B-1----:R-:W-:Y:S02]  /*2b40*/  UIMAD.WIDE.U32 UR32, UR7, UR8, URZ ;  /* 0x00000008072072a5 */ /* 0x002fe4000f8e00ff */
        /* <DEDUP_REMOVED lines=30> */
.L_x_41:
[----:B------:R-:W2:Y:S02]  /*2d30*/  LDCU UR4, c[0x0][0xb30] ;  /* 0x00016600ff0477ac */ /* 0x000ea40008000800 */
[----:B--2---:R-:W-:-:S09]  /*2d40*/  UISETP.NE.AND UP0, UPT, UR4, 0x1, UPT ;  /* 0x000000010400788c */ /* 0x004fd2000bf05270 */
[----:B------:R-:W-:Y:S05]  /*2d50*/  BRA.U UP0, `(.L_x_42) ;  /* 0x0000000100407547 */ /* 0x000fea000b800000 */
[----:B------:R-:W2:Y:S01]  /*2d60*/  LDCU.128 UR4, c[0x0][0xb10] ;  /* 0x00016200ff0477ac */ /* 0x000ea20008000c00 */
[----:B------:R-:W3:Y:S01]  /*2d70*/  LDCU UR9, c[0x0][0xb0c] ;  /* 0x00016180ff0977ac */ /* 0x000ee20008000800 */
[----:B------:R-:W4:Y:S01]  /*2d80*/  LDCU UR8, c[0x0][0xb20] ;  /* 0x00016400ff0877ac */ /* 0x000f220008000800 */
[----:B--2---:R-:W-:Y:S02]  /*2d90*/  UIMAD.WIDE.U32 UR16, UR40, UR4, URZ ;  /* 0x00000004281072a5 */ /* 0x004fe4000f8e00ff */
[----:B------:R-:W-:Y:S02]  /*2da0*/  UIMAD.WIDE.U32 UR10, UR39, UR7, URZ ;  /* 0x00000007270a72a5 */ /* 0x000fe4000f8e00ff */
[----:B---3--:R-:W-:Y:S02]  /*2db0*/  UISETP.NE.AND UP2, UPT, UR9, 0x1, UPT ;  /* 0x000000010900788c */ /* 0x008fe4000bf45270 */
[----:B------:R-:W-:Y:S01]  /*2dc0*/  UISETP.NE.AND UP0, UPT, UR6, 0x1, UPT ;  /* 0x000000010600788c */ /* 0x000fe2000bf05270 */
[----:B------:R-:W-:Y:S01]  /*2dd0*/  UMOV UR7, UR17 ;  /* 0x0000001100077c82 */ /* 0x000fe20008000000 */
[----:B----4-:R-:W-:-:S02]  /*2de0*/  USHF.R.U32.HI UR8, URZ, UR8, UR11 ;  /* 0x00000008ff087299 */ /* 0x010fc4000801160b */
[----:B------:R-:W-:Y:S02]  /*2df0*/  USHF.R.U32.HI UR5, URZ, UR5, UR7 ;  /* 0x00000005ff057299 */ /* 0x000fe40008011607 */
[----:B------:R-:W-:Y:S02]  /*2e00*/  USEL UR8, UR39, UR8, !UP0 ;  /* 0x0000000827087287 */ /* 0x000fe4000c000000 */
[----:B------:R-:W-:-:S04]  /*2e10*/  USEL UR5, UR40, UR5, !UP2 ;  /* 0x0000000528057287 */ /* 0x000fc8000d000000 */
[----:B------:R-:W-:Y:S02]  /*2e20*/  UIADD3 UR4, UPT, UPT, UR5, -UR8, URZ ;  /* 0x8000000805047290 */ /* 0x000fe4000fffe0ff */
[----:B------:R-:W-:Y:S02]  /*2e30*/  UIADD3 UR5, UPT, UPT, -UR5, UR8, URZ ;  /* 0x0000000805057290 */ /* 0x000fe4000fffe1ff */
[----:B------:R-:W-:Y:S02]  /*2e40*/  UIMAD UR39, UR4, UR6, UR39 ;  /* 0x00000006042772a4 */ /* 0x000fe4000f8e0227 */
[----:B------:R-:W-:-:S12]  /*2e50*/  UIMAD UR40, UR5, UR9, UR40 ;  /* 0x00000009052872a4 */ /* 0x000fd8000f8e0228 */
.L_x_42:
[----:B------:R-:W-:Y:S01]  /*2e60*/  VIADD R11, R11, 0x1 ;  /* 0x000000010b0b7836 */ /* 0x000fe20000000000 */
[----:B------:R-:W-:Y:S01]  /*2e70*/  PLOP3.LUT P1, PT, PT, PT, PT, 0x80, 0x8 ;  /* 0x000000000008781c */ /* 0x000fe20003f2f070 */
[----:B------:R-:W-:Y:S02]  /*2e80*/  UIADD3 UR50, UPT, UPT, UR40, UR49, URZ ;  /* 0x0000003128327290 */ /* 0x000fe4000fffe0ff */
[----:B------:R-:W-:Y:S01]  /*2e90*/  UIADD3 UR51, UPT, UPT, UR39, UR48, URZ ;  /* 0x0000003027337290 */ /* 0x000fe2000fffe0ff */
[----:B------:R-:W-:-:S04]  /*2ea0*/  ISETP.NE.AND P0, PT, R11, 0x2, PT ;  /* 0x000000020b00780c */ /* 0x000fc80003f05270 */
[----:B-1----:R-:W-:Y:S02]  /*2eb0*/  SEL R0, RZ, 0x1, P0 ;  /* 0x00000001ff007807 */ /* 0x002fe40000000000 */
[----:B------:R-:W-:Y:S02]  /*2ec0*/  SEL R11, R11, RZ, P0 ;  /* 0x000000ff0b0b7207 */ /* 0x000fe40000000000 */
[----:B------:R-:W-:Y:S01]  /*2ed0*/  LOP3.LUT R10, R10, R0, RZ, 0x3c, !PT ;  /* 0x000000000a0a7212 */ /* 0x000fe200078e3cff */
[----:B------:R-:W-:Y:S06]  /*2ee0*/  BRA.U UP1, `(.L_x_43) ;  /* 0xfffffff101447547 */ /* 0x000fec000b83ffff */
[----:B------:R-:W-:Y:S01]  /*2ef0*/  UIADD3 UR26, UPT, UPT, UR26, 0x148, URZ ;  /* 0x000001481a1a7890 */ /* 0x000fe2000fffe0ff */
[----:B------:R-:W-:-:S03]  /*2f00*/  SHF.L.U32 R2, R12, 0x1f, RZ ;  /* 0x0000001f0c027819 */ /* 0x000fc600000006ff */
[----:B------:R-:W-:-:S09]  /*2f10*/  ULEA UR4, UR41, UR26, 0x3 ;  /* 0x0000001a29047291 */ /* 0x000fd2000f8e18ff */
[----:B------:R-:W1:Y:S02]  /*2f20*/  SYNCS.PHASECHK.TRANS64.TRYWAIT P0, [UR4], R2 ;  /* 0x00000002ff0075a7 */ /* 0x000e640008001104 */
[----:B-1----:R-:W-:Y:S05]  /*2f30*/  @!P0 BRA `(.L_x_44) ;  /* 0x00000060007c8947 */ /* 0x002fea0003800000 */
.L_x_156:
[----:B------:R-:W-:-:S04]  /*2f40*/  UIADD3 UR5, UPT, UPT, UR41, 0x1, URZ ;  /* 0x0000000129057890 */ /* 0x000fc8000fffe0ff */
[----:B------:R-:W-:-:S04]  /*2f50*/  UISETP.NE.AND UP0, UPT, UR5, 0x29, UPT ;  /* 0x000000290500788c */ /* 0x000fc8000bf05270 */
[----:B------:R-:W-:Y:S02]  /*2f60*/  USEL UR6, URZ, 0x1, UP0 ;  /* 0x00000001ff067887 */ /* 0x000fe40008000000 */
[----:B------:R-:W-:-:S04]  /*2f70*/  USEL UR5, UR5, URZ, UP0 ;  /* 0x000000ff05057287 */ /* 0x000fc80008000000 */
[----:B------:R-:W-:Y:S01]  /*2f80*/  ULEA UR4, UR5, UR26, 0x3 ;  /* 0x0000001a05047291 */ /* 0x000fe2000f8e18ff */
[----:B-1----:R-:W-:-:S04]  /*2f90*/  LOP3.LUT R2, R12, UR6, RZ, 0x3c, !PT ;  /* 0x000000060c027c12 */ /* 0x002fc8000f8e3cff */
[----:B------:R-:W-:-:S04]  /*2fa0*/  SHF.L.U32 R3, R2, 0x1f, RZ ;  /* 0x0000001f02037819 */ /* 0x000fc800000006ff */
[----:B------:R-:W1:Y:S02]  /*2fb0*/  SYNCS.PHASECHK.TRANS64.TRYWAIT P0, [UR4], R3 ;  /* 0x00000003ff0075a7 */ /* 0x000e640008001104 */
[----:B-1----:R-:W-:Y:S05]  /*2fc0*/  @!P0 BRA `(.L_x_45) ;  /* 0x0000006000708947 */ /* 0x002fea0003800000 */
.L_x_158:
[----:B------:R-:W-:-:S04]  /*2fd0*/  UIADD3 UR5, UPT, UPT, UR5, 0x1, URZ ;  /* 0x0000000105057890 */ /* 0x000fc8000fffe0ff */
[----:B------:R-:W-:-:S04]  /*2fe0*/  UISETP.NE.AND UP0, UPT, UR5, 0x29, UPT ;  /* 0x000000290500788c */ /* 0x000fc8000bf05270 */
[----:B------:R-:W-:Y:S02]  /*2ff0*/  USEL UR6, URZ, 0x1, UP0 ;  /* 0x00000001ff067887 */ /* 0x000fe40008000000 */
[----:B------:R-:W-:-:S04]  /*3000*/  USEL UR5, UR5, URZ, UP0 ;  /* 0x000000ff05057287 */ /* 0x000fc80008000000 */
[----:B------:R-:W-:Y:S01]  /*3010*/  ULEA UR4, UR5, UR26, 0x3 ;  /* 0x0000001a05047291 */ /* 0x000fe2000f8e18ff */
[----:B------:R-:W-:-:S04]  /*3020*/  LOP3.LUT R2, R2, UR6, RZ, 0x3c, !PT ;  /* 0x0000000602027c12 */ /* 0x000fc8000f8e3cff */
[----:B-1----:R-:W-:-:S04]  /*3030*/  SHF.L.U32 R3, R2, 0x1f, RZ ;  /* 0x0000001f02037819 */ /* 0x002fc800000006ff */
[----:B------:R-:W1:Y:S02]  /*3040*/  SYNCS.PHASECHK.TRANS64.TRYWAIT P0, [UR4], R3 ;  /* 0x00000003ff0075a7 */ /* 0x000e640008001104 */
[----:B-1----:R-:W-:Y:S05]  /*3050*/  @!P0 BRA `(.L_x_46) ;  /* 0x0000006000648947 */ /* 0x002fea0003800000 */
.L_x_160:
        /* <DEDUP_REMOVED lines=9> */
.L_x_162:
        /* <DEDUP_REMOVED lines=9> */
.L_x_164:
        /* <DEDUP_REMOVED lines=9> */
.L_x_166:
        /* <DEDUP_REMOVED lines=9> */
.L_x_168:
        /* <DEDUP_REMOVED lines=9> */
.L_x_170:
        /* <DEDUP_REMOVED lines=9> */
.L_x_172:
        /* <DEDUP_REMOVED lines=9> */
.L_x_174:
        /* <DEDUP_REMOVED lines=9> */
.L_x_176:
        /* <DEDUP_REMOVED lines=9> */
.L_x_178:
        /* <DEDUP_REMOVED lines=9> */
.L_x_180:
        /* <DEDUP_REMOVED lines=9> */
.L_x_182:
        /* <DEDUP_REMOVED lines=9> */
.L_x_184:
        /* <DEDUP_REMOVED lines=9> */
.L_x_186:
        /* <DEDUP_REMOVED lines=9> */
.L_x_188:
        /* <DEDUP_REMOVED lines=9> */
.L_x_190:
        /* <DEDUP_REMOVED lines=9> */
.L_x_192:
        /* <DEDUP_REMOVED lines=9> */
.L_x_194:
        /* <DEDUP_REMOVED lines=9> */
.L_x_196:
        /* <DEDUP_REMOVED lines=9> */
.L_x_198:
        /* <DEDUP_REMOVED lines=9> */
.L_x_200:
        /* <DEDUP_REMOVED lines=9> */
.L_x_202:
        /* <DEDUP_REMOVED lines=9> */
.L_x_204:
        /* <DEDUP_REMOVED lines=9> */
.L_x_206:
        /* <DEDUP_REMOVED lines=9> */
.L_x_208:
        /* <DEDUP_REMOVED lines=9> */
.L_x_210:
        /* <DEDUP_REMOVED lines=9> */
.L_x_212:
        /* <DEDUP_REMOVED lines=9> */
.L_x_214:
        /* <DEDUP_REMOVED lines=9> */
.L_x_216:
        /* <DEDUP_REMOVED lines=9> */
.L_x_218:
        /* <DEDUP_REMOVED lines=9> */
.L_x_220:
        /* <DEDUP_REMOVED lines=9> */
.L_x_222:
        /* <DEDUP_REMOVED lines=9> */
.L_x_224:
        /* <DEDUP_REMOVED lines=9> */
.L_x_226:
        /* <DEDUP_REMOVED lines=9> */
.L_x_228:
        /* <DEDUP_REMOVED lines=9> */
.L_x_230:
        /* <DEDUP_REMOVED lines=9> */
.L_x_232:
        /* <DEDUP_REMOVED lines=9> */
.L_x_234:
[----:B------:R-:W-:-:S04]  /*4530*/  UIADD3 UR5, UPT, UPT, UR5, 0x1, URZ ;  /* 0x0000000105057890 */ /* 0x000fc8000fffe0ff */
[----:B------:R-:W-:-:S04]  /*4540*/  UISETP.NE.AND UP0, UPT, UR5, 0x29, UPT ;  /* 0x000000290500788c */ /* 0x000fc8000bf05270 */
[----:B------:R-:W-:Y:S02]  /*4550*/  USEL UR4, URZ, 0x1, UP0 ;  /* 0x00000001ff047887 */ /* 0x000fe40008000000 */
[----:B------:R-:W-:-:S04]  /*4560*/  USEL UR5, UR5, URZ, UP0 ;  /* 0x000000ff05057287 */ /* 0x000fc80008000000 */
[----:B------:R-:W-:Y:S01]  /*4570*/  ULEA UR5, UR5, UR26, 0x3 ;  /* 0x0000001a05057291 */ /* 0x000fe2000f8e18ff */
[----:B------:R-:W-:-:S04]  /*4580*/  LOP3.LUT R2, R2, UR4, RZ, 0x3c, !PT ;  /* 0x0000000402027c12 */ /* 0x000fc8000f8e3cff */
[----:B------:R-:W-:Y:S01]  /*4590*/  SHF.L.U32 R2, R2, 0x1f, RZ ;  /* 0x0000001f02027819 */ /* 0x000fe200000006ff */
[----:B-1----:R-:W-:-:S07]  /*45a0*/  IMAD.U32 R0, RZ, RZ, UR5 ;  /* 0x00000005ff007e24 */ /* 0x002fce000f8e00ff */
.L_x_84:
[----:B-1----:R1:W2:Y:S02]  /*45b0*/  SYNCS.PHASECHK.TRANS64.TRYWAIT P0, [R0+URZ], R2 ;  /* 0x00000002000075a7 */ /* 0x0022a400080011ff */
[----:B--2---:R-:W-:Y:S05]  /*45c0*/  @!P0 NANOSLEEP.SYNCS 0x989680 ;  /* 0x009896800000895d */ /* 0x004fea0003900000 */
[----:B------:R-:W2:Y:S02]  /*45d0*/  @!P0 SYNCS.PHASECHK.TRANS64 P0, [R0+URZ], R2 ;  /* 0x00000002000085a7 */ /* 0x000ea400080010ff */
[----:B--2---:R-:W-:Y:S05]  /*45e0*/  @P0 EXIT ;  /* 0x000000000000094d */ /* 0x004fea0003800000 */
[----:B------:R-:W-:Y:S05]  /*45f0*/  BRA `(.L_x_84) ;  /* 0xfffffffc00ec7947 */ /* 0x000fea000383ffff */
.L_x_23:
[----:B------:R-:W-:-:S04]  /*4600*/  UISETP.NE.AND UP0, UPT, UR54, URZ, UPT ;  /* 0x000000ff3600728c */ /* 0x000fc8000bf05270 */
[----:B------:R-:W-:-:S09]  /*4610*/  UISETP.NE.OR UP0, UPT, UR11, 0x1, UP0 ;  /* 0x000000010b00788c */ /* 0x000fd20008705670 */
[----:B------:R-:W-:Y:S05]  /*4620*/  BRA.U UP0, `(.L_x_85) ;  /* 0x0000000500487547 */ /* 0x000fea000b800000 */
[----:B------:R-:W-:Y:S01]  /*4630*/  ISETP.GE.U32.AND P2, PT, R0, 0x10, PT ;  /* 0x000000100000780c */ /* 0x000fe20003f46070 */
[----:B------:R-:W-:Y:S01]  /*4640*/  IMAD.MOV.U32 R12, RZ, RZ, 0x1 ;  /* 0x00000001ff0c7424 */ /* 0x000fe200078e00ff */
[----:B------:R-:W-:Y:S02]  /*4650*/  CS2R R10, SRZ ;  /* 0x00000000000a7805 */ /* 0x000fe4000001ff00 */
[----:B------:R-:W-:Y:S01]  /*4660*/  CS2R R8, SRZ ;  /* 0x0000000000087805 */ /* 0x000fe2000001ff00 */
[----:B------:R-:W-:Y:S01]  /*4670*/  UMOV UR4, 0x400 ;  /* 0x0000040000047882 */ /* 0x000fe20000000000 */
[----:B------:R-:W-:Y:S01]  /*4680*/  UMOV UR6, URZ ;  /* 0x000000ff00067c82 */ /* 0x000fe20008000000 */
[----:B------:R-:W-:-:S12]  /*4690*/  ULEA UR54, UR54, UR4, 0x18 ;  /* 0x0000000436367291 */ /* 0x000fd8000f8ec0ff */
.L_x_89:
[----:B------:R-:W-:Y:S02]  /*46a0*/  LEA R2, R8, UR54, 0x3 ;  /* 0x0000003608027c11 */ /* 0x000fe4000f8e18ff */
[----:B------:R-:W-:-:S03]  /*46b0*/  SHF.L.U32 R4, R9, 0x1f, RZ ;  /* 0x0000001f09047819 */ /* 0x000fc600000006ff */
[----:B------:R-:W-:Y:S01]  /*46c0*/  VIADD R5, R2, 0x320 ;  /* 0x0000032002057836 */ /* 0x000fe20000000000 */
[----:B------:R-:W1:Y:S02]  /*46d0*/  SYNCS.PHASECHK.TRANS64.TRYWAIT P0, [R2+URZ+0x310], R4 ;  /* 0x00031004020075a7 */ /* 0x000e6400080011ff */
[----:B-1----:R-:W-:Y:S05]  /*46e0*/  @!P0 BRA `(.L_x_86) ;  /* 0x0000005800508947 */ /* 0x002fea0003800000 */
.L_x_235:
[----:B------:R-:W-:Y:S01]  /*46f0*/  ULEA UR5, UR6, UR54, 0x3 ;  /* 0x0000003606057291 */ /* 0x000fe2000f8e18ff */
[----:B-1----:R-:W-:Y:S01]  /*4700*/  PRMT R2, RZ, 0x654, R5 ;  /* 0x00000654ff027816 */ /* 0x002fe20000000005 */
[----:B------:R-:W-:Y:S01]  /*4710*/  @!P2 IMAD.MOV.U32 R4, RZ, RZ, 0x10 ;  /* 0x00000010ff04a424 */ /* 0x000fe200078e00ff */
[----:B------:R-:W-:Y:S01]  /*4720*/  SHF.L.U32 R5, R12, 0x1f, RZ ;  /* 0x0000001f0c057819 */ /* 0x000fe200000006ff */
[----:B------:R-:W-:Y:S01]  /*4730*/  UIADD3 UR4, UPT, UPT, UR5, 0x2b0, URZ ;  /* 0x000002b005047890 */ /* 0x000fe2000fffe0ff */
[----:B------:R1:W-:Y:S05]  /*4740*/  SYNCS.ARRIVE.TRANS64.RED.A1T0 RZ, [R2+URZ], RZ ;  /* 0x000000ff02ff79a7 */ /* 0x0003ea00081004ff */
[----:B------:R-:W-:Y:S01]  /*4750*/  IMAD.U32 R6, RZ, RZ, UR4 ;  /* 0x00000004ff067e24 */ /* 0x000fe2000f8e00ff */
[----:B------:R-:W2:Y:S04]  /*4760*/  SYNCS.PHASECHK.TRANS64.TRYWAIT P0, [UR5+0x2c0], R5 ;  /* 0x0002c005ff0075a7 */ /* 0x000ea80008001105 */
[----:B------:R-:W-:Y:S01]  /*4770*/  PRMT R6, R0, 0x654, R6 ;  /* 0x0000065400067816 */ /* 0x000fe20000000006 */
[----:B-12---:R-:W-:Y:S06]  /*4780*/  @!P0 BRA `(.L_x_87) ;  /* 0x00000058003c8947 */ /* 0x006fec0003800000 */
.L_x_237:
[----:B------:R-:W-:Y:S01]  /*4790*/  ULEA UR4, UR6, UR54, 0x4 ;  /* 0x0000003606047291 */ /* 0x000fe2000f8e20ff */
[----:B------:R-:W-:Y:S01]  /*47a0*/  SEL R3, R6, R3, !P2 ;  /* 0x0000000306037207 */ /* 0x000fe20005000000 */
[----:B------:R-:W-:Y:S01]  /*47b0*/  UIADD3 UR5, UPT, UPT, UR5, 0x2b0, URZ ;  /* 0x000002b005057890 */ /* 0x000fe2000fffe0ff */
[----:B-1----:R-:W-:Y:S01]  /*47c0*/  LEA R2, R11, UR54, 0x3 ;  /* 0x000000360b027c11 */ /* 0x002fe2000f8e18ff */
[----:B------:R-:W-:Y:S01]  /*47d0*/  UIADD3 UR4, UPT, UPT, UR4, 0x340, URZ ;  /* 0x0000034004047890 */ /* 0x000fe2000fffe0ff */
[----:B------:R1:W-:Y:S01]  /*47e0*/  @!P2 SYNCS.ARRIVE.TRANS64.RED RZ, [R3+URZ], R4 ;  /* 0x0000000403ffa9a7 */ /* 0x0003e200080004ff */
[----:B------:R-:W-:Y:S01]  /*47f0*/  UIADD3 UR6, UPT, UPT, UR6, 0x1, URZ ;  /* 0x0000000106067890 */ /* 0x000fe2000fffe0ff */
[----:B------:R-:W-:-:S03]  /*4800*/  VIADD R8, R8, 0x1 ;  /* 0x0000000108087836 */ /* 0x000fc60000000000 */
[----:B------:R-:W-:Y:S02]  /*4810*/  UISETP.NE.AND UP0, UPT, UR6, 0x2, UPT ;  /* 0x000000020600788c */ /* 0x000fe4000bf05270 */
[----:B------:R-:W-:Y:S01]  /*4820*/  ISETP.NE.AND P0, PT, R8, 0x2, PT ;  /* 0x000000020800780c */ /* 0x000fe20003f05270 */
[----:B------:R-:W-:Y:S06]  /*4830*/  UGETNEXTWORKID.BROADCAST [UR4], [UR5] ;  /* 0x00000000040073ca */ /* 0x000fec0008000100 */
[----:B------:R-:W-:Y:S02]  /*4840*/  USEL UR4, URZ, 0x1, UP0 ;  /* 0x00000001ff047887 */ /* 0x000fe40008000000 */
[----:B------:R-:W-:-:S04]  /*4850*/  USEL UR6, UR6, URZ, UP0 ;  /* 0x000000ff06067287 */ /* 0x000fc80008000000 */
[----:B------:R-:W-:Y:S02]  /*4860*/  LOP3.LUT R12, R12, UR4, RZ, 0x3c, !PT ;  /* 0x000000040c0c7c12 */ /* 0x000fe4000f8e3cff */
[----:B-1----:R-:W-:-:S04]  /*4870*/  SHF.L.U32 R4, R10, 0x1f, RZ ;  /* 0x0000001f0a047819 */ /* 0x002fc800000006ff */
[----:B------:R-:W1:Y:S02]  /*4880*/  SYNCS.PHASECHK.TRANS64.TRYWAIT P1, [R2+URZ+0x2b0], R4 ;  /* 0x0002b004020075a7 */ /* 0x000e6400080211ff */
[----:B-1----:R-:W-:Y:S05]  /*4890*/  @!P1 BRA `(.L_x_88) ;  /* 0x0000005800109947 */ /* 0x002fea0003800000 */
.L_x_238:
[C---:B-1----:R-:W-:Y:S01]  /*48a0*/  LEA R4, R11.reuse, UR54, 0x4 ;  /* 0x000000360b047c11 */ /* 0x042fe2000f8e20ff */
[----:B------:R-:W-:Y:S01]  /*48b0*/  VIADD R2, R2, 0x2c0 ;  /* 0x000002c002027836 */ /* 0x000fe20000000000 */
[----:B------:R-:W-:Y:S01]  /*48c0*/  SEL R8, R8, RZ, P0 ;  /* 0x000000ff08087207 */ /* 0x000fe20000000000 */
[----:B------:R-:W-:-:S03]  /*48d0*/  VIADD R11, R11, 0x1 ;  /* 0x000000010b0b7836 */ /* 0x000fc60000000000 */
[----:B------:R-:W1:Y:S01]  /*48e0*/  LDS.128 R4, [R4+0x340] ;  /* 0x0003400004047984 */ /* 0x000e620000000c00 */
[----:B------:R-:W-:Y:S02]  /*48f0*/  PRMT R2, RZ, 0x654, R2 ;  /* 0x00000654ff027816 */ /* 0x000fe40000000002 */
[C---:B------:R-:W-:Y:S01]  /*4900*/  ISETP.NE.AND P1, PT, R11.reuse, 0x2, PT ;  /* 0x000000020b00780c */ /* 0x040fe20003f25270 */
[----:B------:R-:W-:Y:S01]  /*4910*/  @!PT LDS RZ, [RZ] ;  /* 0x00000000fffff984 */ /* 0x000fe20000000800 */
[----:B------:R-:W-:Y:S01]  /*4920*/  @!PT LDS RZ, [RZ] ;  /* 0x00000000fffff984 */ /* 0x000fe20000000800 */
[----:B------:R-:W-:Y:S01]  /*4930*/  @!PT LDS RZ, [RZ] ;  /* 0x00000000fffff984 */ /* 0x000fe20000000800 */
[----:B------:R-:W-:Y:S01]  /*4940*/  @!PT LDS RZ, [RZ] ;  /* 0x00000000fffff984 */ /* 0x000fe20000000800 */
[----:B------:R2:W-:Y:S06]  /*4950*/  MEMBAR.ALL.CTA ;  /* 0x0000000000007992 */ /* 0x0005ec0000008000 */
[----:B--2---:R-:W2:Y:S01]  /*4960*/  FENCE.VIEW.ASYNC.S ;  /* 0x00000000000073c6 */ /* 0x004ea20000000000 */
[----:B------:R-:W-:Y:S01]  /*4970*/  SEL R11, R11, RZ, P1 ;  /* 0x000000ff0b0b7207 */ /* 0x000fe20000800000 */
[----:B--2---:R2:W-:Y:S01]  /*4980*/  SYNCS.ARRIVE.TRANS64.RED.A1T0 RZ, [R2+URZ], RZ ;  /* 0x000000ff02ff79a7 */ /* 0x0045e200081004ff */
[----:B-1----:R-:W-:-:S02]  /*4990*/  LOP3.LUT P3, RZ, R6, 0x1, RZ, 0xc0, !PT ;  /* 0x0000000106ff7812 */ /* 0x002fc4000786c0ff */
[----:B------:R-:W-:-:S04]  /*49a0*/  SEL R4, RZ, 0x1, P1 ;  /* 0x00000001ff047807 */ /* 0x000fc80000800000 */
[----:B------:R-:W-:Y:S02]  /*49b0*/  LOP3.LUT R10, R10, R4, RZ, 0x3c, !PT ;  /* 0x000000040a0a7212 */ /* 0x000fe400078e3cff */
[----:B--2---:R-:W-:-:S04]  /*49c0*/  SEL R2, RZ, 0x1, P0 ;  /* 0x00000001ff027807 */ /* 0x004fc80000000000 */
[----:B------:R-:W-:Y:S01]  /*49d0*/  LOP3.LUT R9, R9, R2, RZ, 0x3c, !PT ;  /* 0x0000000209097212 */ /* 0x000fe200078e3cff */
[----:B------:R-:W-:Y:S06]  /*49e0*/  @P3 BRA `(.L_x_89) ;  /* 0xfffffffc002c3947 */ /* 0x000fec000383ffff */
[----:B------:R-:W-:Y:S01]  /*49f0*/  ULEA UR5, UR6, UR54, 0x3 ;  /* 0x0000003606057291 */ /* 0x000fe2000f8e18ff */
[----:B------:R-:W-:-:S08]  /*4a00*/  SHF.L.U32 R2, R12, 0x1f, RZ ;  /* 0x0000001f0c027819 */ /* 0x000fd000000006ff */
[----:B------:R-:W1:Y:S02]  /*4a10*/  SYNCS.PHASECHK.TRANS64 P0, [UR5+0x2c0], R2 ;  /* 0x0002c002ff0075a7 */ /* 0x000e640008001005 */
[----:B-1----:R-:W-:Y:S05]  /*4a20*/  @P0 BRA `(.L_x_90) ;  /* 0x0000000000080947 */ /* 0x002fea0003800000 */
[----:B------:R-:W1:Y:S02]  /*4a30*/  SYNCS.PHASECHK.TRANS64.TRYWAIT P0, [UR5+0x2c0], R2 ;  /* 0x0002c002ff0075a7 */ /* 0x000e640008001105 */
[----:B-1----:R-:W-:Y:S05]  /*4a40*/  @!P0 BRA `(.L_x_91) ;  /* 0x0000005400b88947 */ /* 0x002fea0003800000 */
.L_x_90:
[----:B------:R-:W-:-:S04]  /*4a50*/  UIADD3 UR4, UPT, UPT, UR6, 0x1, URZ ;  /* 0x0000000106047890 */ /* 0x000fc8000fffe0ff */
[----:B------:R-:W-:-:S04]  /*4a60*/  UISETP.NE.AND UP0, UPT, UR4, 0x2, UPT ;  /* 0x000000020400788c */ /* 0x000fc8000bf05270 */
[----:B------:R-:W-:Y:S02]  /*4a70*/  USEL UR7, URZ, 0x1, UP0 ;  /* 0x00000001ff077887 */ /* 0x000fe40008000000 */
[----:B------:R-:W-:-:S04]  /*4a80*/  USEL UR4, UR4, URZ, UP0 ;  /* 0x000000ff04047287 */ /* 0x000fc80008000000 */
[----:B------:R-:W-:Y:S01]  /*4a90*/  ULEA UR4, UR4, UR54, 0x3 ;  /* 0x0000003604047291 */ /* 0x000fe2000f8e18ff */
[----:B-1----:R-:W-:-:S04]  /*4aa0*/  LOP3.LUT R2, R12, UR7, RZ, 0x3c, !PT ;  /* 0x000000070c027c12 */ /* 0x002fc8000f8e3cff */
[----:B------:R-:W-:-:S04]  /*4ab0*/  SHF.L.U32 R0, R2, 0x1f, RZ ;  /* 0x0000001f02007819 */ /* 0x000fc800000006ff */
[----:B------:R-:W1:Y:S02]  /*4ac0*/  SYNCS.PHASECHK.TRANS64 P0, [UR4+0x2c0], R0 ;  /* 0x0002c000ff0075a7 */ /* 0x000e640008001004 */
[----:B-1----:R-:W-:Y:S05]  /*4ad0*/  @P0 EXIT ;  /* 0x000000000000094d */ /* 0x002fea0003800000 */
[----:B------:R-:W-:Y:S02]  /*4ae0*/  SHF.L.U32 R2, R2, 0x1f, RZ ;  /* 0x0000001f02027819 */ /* 0x000fe400000006ff */
[----:B------:R-:W-:-:S07]  /*4af0*/  MOV R0, UR4 ;  /* 0x0000000400007c02 */ /* 0x000fce0008000f00 */
.L_x_92:
[----:B-1----:R1:W2:Y:S02]  /*4b00*/  SYNCS.PHASECHK.TRANS64.TRYWAIT P0, [R0+URZ+0x2c0], R2 ;  /* 0x0002c002000075a7 */ /* 0x0022a400080011ff */
[----:B--2---:R-:W-:Y:S05]  /*4b10*/  @!P0 NANOSLEEP.SYNCS 0x989680 ;  /* 0x009896800000895d */ /* 0x004fea0003900000 */
[----:B------:R-:W2:Y:S02]  /*4b20*/  @!P0 SYNCS.PHASECHK.TRANS64 P0, [R0+URZ+0x2c0], R2 ;  /* 0x0002c002000085a7 */ /* 0x000ea400080010ff */
[----:B--2---:R-:W-:Y:S05]  /*4b30*/  @P0 EXIT ;  /* 0x000000000000094d */ /* 0x004fea0003800000 */
[----:B------:R-:W-:Y:S05]  /*4b40*/  BRA `(.L_x_92) ;  /* 0xfffffffc00ec7947 */ /* 0x000fea000383ffff */
.L_x_85:
[----:B------:R-:W-:Y:S05]  /*4b50*/  BRA.U UP4, `(.L_x_93) ;  /* 0x0000001104847547 */ /* 0x000fea000b800000 */
[----:B------:R-:W-:Y:S01]  /*4b60*/  UMOV UR4, 0x40 ;  /* 0x0000004000047882 */ /* 0x000fe20000000000 */
[----:B------:R-:W-:Y:S01]  /*4b70*/  NOP ;  /* 0x0000000000007918 */ /* 0x000fe20000000000 */
[----:B------:R-:W-:Y:S01]  /*4b80*/  ULEA UR4, UR54, UR4, 0x18 ;  /* 0x0000000436047291 */ /* 0x000fe2000f8ec0ff */
[----:B------:R-:W-:Y:S02]  /*4b90*/  UMOV UR5, 0x400 ;  /* 0x0000040000057882 */ /* 0x000fe40000000000 */
[----:B------:R-:W-:-:S06]  /*4ba0*/  ULEA UR54, UR54, UR5, 0x18 ;  /* 0x0000000536367291 */ /* 0x000fcc000f8ec0ff */
[----:B------:R-:W1:Y:S02]  /*4bb0*/  LDS.U8 R0, [UR4+0x1c] ;  /* 0x00001c04ff007984 */ /* 0x000e640008000000 */
[----:B-1----:R-:W-:-:S13]  /*4bc0*/  ISETP.NE.AND P0, PT, R0, RZ, PT ;  /* 0x000000ff0000720c */ /* 0x002fda0003f05270 */
[----:B------:R-:W-:Y:S05]  /*4bd0*/  @P0 BRA `(.L_x_94) ;  /* 0x0000000400080947 */ /* 0x000fea0003800000 */
[----:B------:R-:W-:Y:S02]  /*4be0*/  UISETP.NE.U32.AND UP1, UPT, UR17, 0x1, UPT ;  /* 0x000000011100788c */ /* 0x000fe4000bf25070 */
[----:B------:R-:W-:-:S07]  /*4bf0*/  UIADD3 UR6, UPT, UPT, UR4, 0x8, URZ ;  /* 0x0000000804067890 */ /* 0x000fce000fffe0ff */
[----:B------:R-:W-:Y:S05]  /*4c00*/  BRA.U !UP1, `(.L_x_95) ;  /* 0x00000001099c7547 */ /* 0x000fea000b800000 */
[----:B------:R-:W-:Y:S01]  /*4c10*/  ELECT P0, URZ, PT ;  /* 0x0000000000ff782f */ /* 0x000fe20003800000 */
[----:B------:R-:W-:-:S12]  /*4c20*/  BSSY B0, `(.L_x_95) ;  /* 0x0000025000007945 */ /* 0x000fd80003800000 */
[----:B------:R-:W-:Y:S05]  /*4c30*/  @!P0 BRA `(.L_x_96) ;  /* 0x00000000008c8947 */ /* 0x000fea0003800000 */
[----:B------:R-:W-:-:S05]  /*4c40*/  UMOV UR5, 0x10 ;  /* 0x0000001000057882 */ /* 0x000fca0000000000 */
[----:B------:R-:W-:Y:S04]  /*4c50*/  DEPBAR.LE SB1, 0x36 ;  /* 0x00009d800000791a */ /* 0x000fe80000000000 */
[----:B------:R-:W1:Y:S02]  /*4c60*/  UTCATOMSWS.2CTA.FIND_AND_SET.ALIGN UP0, UR5, UR5 ;  /* 0x00000005000575e3 */ /* 0x000e640008200800 */
[----:B-1----:R-:W-:Y:S01]  /*4c70*/  MOV R10, UR5 ;  /* 0x00000005000a7c02 */ /* 0x002fe20008000f00 */
[----:B------:R-:W-:Y:S06]  /*4c80*/  BRA.U UP0, `(.L_x_97) ;  /* 0x0000000100187547 */ /* 0x000fec000b800000 */
.L_x_98:
[----:B------:R-:W-:Y:S05]  /*4c90*/  NANOSLEEP 0x64 ;  /* 0x000000640000795d */ /* 0x000fea0003800000 */
[----:B------:R-:W-:-:S05]  /*4ca0*/  UMOV UR5, 0x10 ;  /* 0x0000001000057882 */ /* 0x000fca0000000000 */
[----:B------:R-:W-:Y:S04]  /*4cb0*/  DEPBAR.LE SB1, 0x36 ;  /* 0x00009d800000791a */ /* 0x000fe80000000000 */
[----:B------:R-:W1:Y:S02]  /*4cc0*/  UTCATOMSWS.2CTA.FIND_AND_SET.ALIGN UP0, UR5, UR5 ;  /* 0x00000005000575e3 */ /* 0x000e640008200800 */
[----:B-1----:R-:W-:Y:S01]  /*4cd0*/  MOV R10, UR5 ;  /* 0x00000005000a7c02 */ /* 0x002fe20008000f00 */
[----:B------:R-:W-:Y:S05]  /*4ce0*/  BRA.U !UP0, `(.L_x_98) ;  /* 0xfffffffd08e87547 */ /* 0x000fea000b83ffff */
.L_x_97:
[----:B------:R-:W1:Y:S01]  /*4cf0*/  LDS R6, [UR4+0x10] ;  /* 0x00001004ff067984 */ /* 0x000e620008000800 */
[----:B------:R-:W-:Y:S01]  /*4d00*/  IMAD.U32 R0, RZ, RZ, UR54 ;  /* 0x00000036ff007e24 */ /* 0x000fe2000f8e00ff */
[----:B------:R-:W-:-:S03]  /*4d10*/  MOV R4, UR16 ;  /* 0x0000001000047c02 */ /* 0x000fc60008000f00 */
[----:B------:R-:W-:Y:S01]  /*4d20*/  VIADD R0, R0, 0x360 ;  /* 0x0000036000007836 */ /* 0x000fe20000000000 */
[----:B-1----:R-:W-:-:S04]  /*4d30*/  SHF.L.U32 R6, R6, 0x1f, RZ ;  /* 0x0000001f06067819 */ /* 0x002fc800000006ff */
[----:B------:R-:W1:Y:S02]  /*4d40*/  SYNCS.PHASECHK.TRANS64.TRYWAIT P0, [UR4+0x8], R6 ;  /* 0x00000806ff0075a7 */ /* 0x000e640008001104 */
[----:B-1----:R-:W-:Y:S05]  /*4d50*/  @P0 BRA `(.L_x_99) ;  /* 0x0000000000080947 */ /* 0x002fea0003800000 */
[----:B------:R-:W1:Y:S02]  /*4d60*/  SYNCS.PHASECHK.TRANS64.TRYWAIT P0, [UR4+0x8], R6 ;  /* 0x00000806ff0075a7 */ /* 0x000e640008001104 */
[----:B-1----:R-:W-:Y:S05]  /*4d70*/  @!P0 BRA `(.L_x_100) ;  /* 0x0000005400048947 */ /* 0x002fea0003800000 */
.L_x_99:
[----:B------:R-:W-:Y:S01]  /*4d80*/  PRMT R4, R4, 0x654, R0 ;  /* 0x0000065404047816 */ /* 0x000fe20000000000 */
[----:B------:R-:W-:Y:S01]  /*4d90*/  HFMA2 R0, -RZ, RZ, 0, 5.9604644775390625e-08 ;  /* 0x00000001ff007431 */ /* 0x000fe200000001ff */
[----:B------:R-:W-:Y:S01]  /*4da0*/  UPRMT UR5, UR16, 0x654, UR6 ;  /* 0x0000065410057896 */ /* 0x000fe20008000006 */
[----:B------:R-:W-:Y:S02]  /*4db0*/  IMAD.MOV.U32 R8, RZ, RZ, 0xffff ;  /* 0x0000ffffff087424 */ /* 0x000fe400078e00ff */
[----:B-1----:R-:W-:Y:S02]  /*4dc0*/  IMAD.MOV.U32 R6, RZ, RZ, 0x4 ;  /* 0x00000004ff067424 */ /* 0x002fe400078e00ff */
[----:B------:R-:W-:Y:S01]  /*4dd0*/  IMAD.SHL.U32 R9, R10, 0x20, RZ ;  /* 0x000000200a097824 */ /* 0x000fe200078e00ff */
[----:B------:R-:W-:Y:S02]  /*4de0*/  MOV R5, UR5 ;  /* 0x0000000500057c02 */ /* 0x000fe40008000f00 */
[-C--:B------:R-:W-:Y:S01]  /*4df0*/  SHF.L.U32 R8, R8, R10.reuse, RZ ;  /* 0x0000000a08087219 */ /* 0x080fe200000006ff */
[----:B------:R1:W-:Y:S01]  /*4e00*/  SYNCS.ARRIVE.TRANS64.RED RZ, [UR5], R6 ;  /* 0x00000006ffff79a7 */ /* 0x0003e20008000405 */
[----:B------:R-:W-:Y:S01]  /*4e10*/  SHF.L.U32 R7, R0, R10, RZ ;  /* 0x0000000a00077219 */ /* 0x000fe200000006ff */
[----:B------:R1:W-:Y:S04]  /*4e20*/  STS [UR54+0x360], R9 ;  /* 0x00036009ff007988 */ /* 0x0003e80008000836 */
[----:B------:R1:W-:Y:S04]  /*4e30*/  STAS [R4.64], R10 ;  /* 0x0000000a04007dbd */ /* 0x0003e8000c0008ff */
[----:B------:R1:W-:Y:S04]  /*4e40*/  ATOMS.OR RZ, [UR4+0x14], R8 ;  /* 0x00001408ffff798c */ /* 0x0003e8000b000004 */
[----:B------:R1:W-:Y:S04]  /*4e50*/  ATOMS.OR RZ, [UR4+0x18], R7 ;  /* 0x00001807ffff798c */ /* 0x0003e8000b000004 */
[----:B------:R1:W-:Y:S02]  /*4e60*/  ATOMS.XOR RZ, [UR4+0x10], R0 ;  /* 0x00001000ffff798c */ /* 0x0003e4000b800004 */
.L_x_96:
[----:B------:R-:W-:Y:S05]  /*4e70*/  BSYNC B0 ;  /* 0x0000000000007941 */ /* 0x000fea0003800000 */
.L_x_95:
[----:B------:R-:W-:Y:S05]  /*4e80*/  BRA.U UP1, `(.L_x_101) ;  /* 0x00000001016c7547 */ /* 0x000fea000b800000 */
[----:B------:R-:W-:-:S03]  /*4e90*/  UMOV UR5, 0xffffffff ;  /* 0xffffffff00057882 */ /* 0x000fc60000000000 */
[----:B------:R-:W-:Y:S05]  /*4ea0*/  BRA.DIV UR5, `(.L_x_102) ;  /* 0x0000005205d07947 */ /* 0x000fea000b800000 */
[----:B------:R-:W-:-:S13]  /*4eb0*/  ELECT P0, URZ, PT ;  /* 0x0000000000ff782f */ /* 0x000fda0003800000 */
.L_x_242:
[----:B------:R-:W-:Y:S05]  /*4ec0*/  @!P0 BRA `(.L_x_101) ;  /* 0x00000000005c8947 */ /* 0x000fea0003800000 */
[----:B-1----:R-:W1:Y:S02]  /*4ed0*/  LDS R4, [UR4+0x10] ;  /* 0x00001004ff047984 */ /* 0x002e640008000800 */
[----:B-1----:R-:W-:-:S04]  /*4ee0*/  SHF.L.U32 R4, R4, 0x1f, RZ ;  /* 0x0000001f04047819 */ /* 0x002fc800000006ff */
[----:B------:R-:W1:Y:S02]  /*4ef0*/  SYNCS.PHASECHK.TRANS64.TRYWAIT P0, [UR4+0x8], R4 ;  /* 0x00000804ff0075a7 */ /* 0x000e640008001104 */
[----:B-1----:R-:W-:Y:S05]  /*4f00*/  @P0 BRA `(.L_x_103) ;  /* 0x0000000000080947 */ /* 0x002fea0003800000 */
[----:B------:R-:W1:Y:S02]  /*4f10*/  SYNCS.PHASECHK.TRANS64.TRYWAIT P0, [UR4+0x8], R4 ;  /* 0x00000804ff0075a7 */ /* 0x000e640008001104 */
[----:B-1----:R-:W-:Y:S05]  /*4f20*/  @!P0 BRA `(.L_x_104) ;  /* 0x0000005000d48947 */ /* 0x002fea0003800000 */
.L_x_103:
[----:B------:R-:W2:Y:S01]  /*4f30*/  LDS R6, [UR54+0x360] ;  /* 0x00036036ff067984 */ /* 0x000ea20008000800 */
[----:B-1----:R-:W-:Y:S02]  /*4f40*/  HFMA2 R0, -RZ, RZ, 0, 5.9604644775390625e-08 ;  /* 0x00000001ff007431 */ /* 0x002fe400000001ff */
[----:B------:R-:W-:Y:S01]  /*4f50*/  IMAD.MOV.U32 R4, RZ, RZ, 0xffff ;  /* 0x0000ffffff047424 */ /* 0x000fe200078e00ff */
[----:B------:R-:W-:Y:S01]  /*4f60*/  UPRMT UR5, UR16, 0x654, UR6 ;  /* 0x0000065410057896 */ /* 0x000fe20008000006 */
[----:B--2---:R-:W-:-:S03]  /*4f70*/  IMAD.SHL.U32 R5, R6, 0x20, RZ ;  /* 0x0000002006057824 */ /* 0x004fc600078e00ff */
[-C--:B------:R-:W-:Y:S02]  /*4f80*/  SHF.L.U32 R4, R4, R6.reuse, RZ ;  /* 0x0000000604047219 */ /* 0x080fe400000006ff */
[----:B------:R-:W-:Y:S01]  /*4f90*/  SHF.L.U32 R6, R0, R6, RZ ;  /* 0x0000000600067219 */ /* 0x000fe200000006ff */
[----:B------:R2:W-:Y:S04]  /*4fa0*/  STS [UR54+0x360], R5 ;  /* 0x00036005ff007988 */ /* 0x0005e80008000836 */
[----:B------:R2:W-:Y:S04]  /*4fb0*/  ATOMS.OR RZ, [UR4+0x14], R4 ;  /* 0x00001404ffff798c */ /* 0x0005e8000b000004 */
[----:B------:R2:W-:Y:S01]  /*4fc0*/  ATOMS.OR RZ, [UR4+0x18], R6 ;  /* 0x00001806ffff798c */ /* 0x0005e2000b000004 */
[----:B------:R-:W-:Y:S03]  /*4fd0*/  SYNCS.ARRIVE.TRANS64.RED.A1T0 RZ, [UR5], RZ ;  /* 0x000000ffffff79a7 */ /* 0x000fe60008100405 */
[----:B------:R2:W-:Y:S01]  /*4fe0*/  ATOMS.XOR RZ, [UR4+0x10], R0 ;  /* 0x00001000ffff798c */ /* 0x0005e2000b800004 */
[----:B------:R-:W-:Y:S05]  /*4ff0*/  BRA `(.L_x_101) ;  /* 0x0000000000107947 */ /* 0x000fea0003800000 */
.L_x_94:
[----:B------:R-:W-:Y:S02]  /*5000*/  MOV R0, 0xffffffff ;  /* 0xffffffff00007802 */ /* 0x000fe40000000f00 */
[----:B------:R-:W-:-:S03]  /*5010*/  MOV R4, 0x5040 ;  /* 0x0000504000047802 */ /* 0x000fc60000000f00 */
[----:B------:R1:W-:Y:S04]  /*5020*/  STS [UR54+0x360], R0 ;  /* 0x00036000ff007988 */ /* 0x0003e80008000836 */
[----:B-1---5:R-:W-:Y:S05]  /*5030*/  CALL.REL.NOINC `($__internal_1_$__cuda_sm10x_tcgen05_guardrail_trap_phase_invalid_during_alloc) ;  /* 0x0000005400dc7944 */ /* 0x022fea0003c00000 */
.L_x_101:
[----:B------:R-:W-:Y:S05]  /*5040*/  WARPSYNC.ALL ;  /* 0x0000000000007948 */ /* 0x000fea0003800000 */
[----:B------:R-:W3:Y:S01]  /*5050*/  S2UR UR6, SR_CgaCtaId ;  /* 0x00000000000679c3 */ /* 0x000ee20000008800 */
[----:B------:R-:W-:Y:S01]  /*5060*/  UMOV UR4, 0x400 ;  /* 0x0000040000047882 */ /* 0x000fe20000000000 */
[----:B------:R-:W-:-:S06]  /*5070*/  NOP ;  /* 0x0000000000007918 */ /* 0x000fcc0000000000 */
[----:B------:R-:W-:Y:S06]  /*5080*/  BAR.ARV 0x6, 0xa0 ;  /* 0x0182800000007b1d */ /* 0x000fec0000002000 */
[----:B------:R-:W-:Y:S01]  /*5090*/  LOP3.LUT R3, R3, 0xffff, RZ, 0xc0, !PT ;  /* 0x0000ffff03037812 */ /* 0x000fe200078ec0ff */
[----:B-1----:R-:W-:Y:S01]  /*50a0*/  IMAD.MOV.U32 R9, RZ, RZ, 0x1 ;  /* 0x00000001ff097424 */ /* 0x002fe200078e00ff */
[----:B------:R-:W-:Y:S01]  /*50b0*/  LOP3.LUT R2, R2, 0xffff, RZ, 0xc0, !PT ;  /* 0x0000ffff02027812 */ /* 0x000fe200078ec0ff */
[----:B------:R-:W-:Y:S01]  /*50c0*/  IMAD.MOV.U32 R8, RZ, RZ, RZ ;  /* 0x000000ffff087224 */ /* 0x000fe200078e00ff */
[----:B------:R-:W-:Y:S01]  /*50d0*/  R2UR UR11, R3 ;  /* 0x00000000030b72ca */ /* 0x000fe200000e0000 */
[----:B------:R-:W-:Y:S01]  /*50e0*/  UMOV UR22, URZ ;  /* 0x000000ff00167c82 */ /* 0x000fe20008000000 */
[----:B------:R-:W-:-:S02]  /*50f0*/  R2UR UR10, R2 ;  /* 0x00000000020a72ca */ /* 0x000fc400000e0000 */
[----:B------:R-:W-:Y:S01]  /*5100*/  CS2R R2, SRZ ;  /* 0x0000000000027805 */ /* 0x000fe2000001ff00 */
[----:B------:R-:W-:Y:S01]  /*5110*/  UMOV UR21, URZ ;  /* 0x000000ff00157c82 */ /* 0x000fe20008000000 */
[----:B------:R-:W-:Y:S02]  /*5120*/  UISETP.NE.AND UP3, UPT, UR17, URZ, UPT ;  /* 0x000000ff1100728c */ /* 0x000fe4000bf65270 */
[----:B---3--:R-:W-:Y:S01]  /*5130*/  ULEA UR6, UR6, UR4, 0x18 ;  /* 0x0000000406067291 */ /* 0x008fe2000f8ec0ff */
[----:B------:R-:W1:Y:S03]  /*5140*/  LDCU UR4, c[0x0][0x38c] ;  /* 0x00007180ff0477ac */ /* 0x000e660008000800 */
[----:B------:R-:W-:Y:S02]  /*5150*/  UIADD3 UR12, UPT, UPT, UR6, 0x4600, URZ ;  /* 0x00004600060c7890 */ /* 0x000fe4000fffe0ff */
[----:B------:R-:W-:-:S03]  /*5160*/  UIADD3 UR13, UPT, UPT, UR6, 0x2d600, URZ ;  /* 0x0002d600060d7890 */ /* 0x000fc6000fffe0ff */
[----:B--2---:R-:W2:Y:S01]  /*5170*/  LDS R0, [UR6+0x360] ;  /* 0x00036006ff007984 */ /* 0x004ea20008000800 */
[----:B------:R-:W-:Y:S02]  /*5180*/  USHF.R.U32.HI UR12, URZ, 0x4, UR12 ;  /* 0x00000004ff0c7899 */ /* 0x000fe4000801160c */
[----:B------:R-:W-:Y:S02]  /*5190*/  USHF.R.U32.HI UR13, URZ, 0x4, UR13 ;  /* 0x00000004ff0d7899 */ /* 0x000fe4000801160d */
[----:B------:R-:W-:Y:S02]  /*51a0*/  ULOP3.LUT UR12, UR12, 0x3fff, URZ, 0xc0, !UPT ;  /* 0x00003fff0c0c7892 */ /* 0x000fe4000f8ec0ff */
[----:B------:R-:W-:Y:S02]  /*51b0*/  ULOP3.LUT UR13, UR13, 0x3fff, URZ, 0xc0, !UPT ;  /* 0x00003fff0d0d7892 */ /* 0x000fe4000f8ec0ff */
[----:B------:R-:W-:Y:S02]  /*51c0*/  ULOP3.LUT UR12, UR12, 0x10000, URZ, 0xfc, !UPT ;  /* 0x000100000c0c7892 */ /* 0x000fe4000f8efcff */
[----:B-1----:R-:W-:-:S02]  /*51d0*/  UIADD3 UR4, UPT, UPT, UR4, 0x1f, URZ ;  /* 0x0000001f04047890 */ /* 0x002fc4000fffe0ff */
[----:B------:R-:W-:Y:S02]  /*51e0*/  ULOP3.LUT UR13, UR13, 0x10000, URZ, 0xfc, !UPT ;  /* 0x000100000d0d7892 */ /* 0x000fe4000f8efcff */
[----:B------:R-:W-:Y:S01]  /*51f0*/  USHF.R.S32.HI UR5, URZ, 0x1f, UR4 ;  /* 0x0000001fff057899 */ /* 0x000fe20008011404 */
[----:B------:R-:W-:Y:S01]  /*5200*/  UMOV UR20, URZ ;  /* 0x000000ff00147c82 */ /* 0x000fe20008000000 */
[----:B------:R-:W-:Y:S02]  /*5210*/  UMOV UR26, 0x0 ;  /* 0x00000000001a7882 */ /* 0x000fe40000000000 */
[----:B------:R-:W-:Y:S01]  /*5220*/  ULEA.HI UR5, UR5, UR4, URZ, 0x5 ;  /* 0x0000000405057291 */ /* 0x000fe2000f8f28ff */
[----:B------:R-:W-:-:S03]  /*5230*/  UMOV UR27, 0x101004a0 ;  /* 0x101004a0001b7882 */ /* 0x000fc60000000000 */
[----:B------:R-:W-:-:S04]  /*5240*/  USHF.R.S32.HI UR5, URZ, 0x5, UR5 ;  /* 0x00000005ff057899 */ /* 0x000fc80008011405 */
[----:B------:R-:W-:-:S04]  /*5250*/  UISETP.LT.AND UP0, UPT, UR5, 0x1, UPT ;  /* 0x000000010500788c */ /* 0x000fc8000bf01270 */
[----:B------:R-:W-:Y:S01]  /*5260*/  USEL UR23, UR5, 0x1, !UP0 ;  /* 0x0000000105177887 */ /* 0x000fe2000c000000 */
[----:B--2---:R-:W-:-:S15]  /*5270*/  R2UR UR24, R0 ;  /* 0x00000000001872ca */ /* 0x004fde00000e0000 */
.L_x_112:
[C---:B------:R-:W-:Y:S02]  /*5280*/  LEA R0, R8.reuse, UR6, 0x3 ;  /* 0x0000000608007c11 */ /* 0x040fe4000f8e18ff */
[----:B------:R-:W-:Y:S02]  /*5290*/  SHF.L.U32 R4, R3, 0x1f, RZ ;  /* 0x0000001f03047819 */ /* 0x000fe400000006ff */
[----:B------:R-:W-:Y:S02]  /*52a0*/  LEA R5, R8, UR6, 0x4 ;  /* 0x0000000608057c11 */ /* 0x000fe4000f8e20ff */
[----:B------:R-:W1:Y:S02]  /*52b0*/  SYNCS.PHASECHK.TRANS64.TRYWAIT P0, [R0+URZ+0x2b0], R4 ;  /* 0x0002b004000075a7 */ /* 0x000e6400080011ff */
[----:B-1-34-:R-:W-:Y:S05]  /*52c0*/  @!P0 BRA `(.L_x_105) ;  /* 0x0000005000048947 */ /* 0x01afea0003800000 */
.L_x_243:
[----:B-1----:R-:W1:Y:S01]  /*52d0*/  LDS.128 R4, [R5+0x340] ;  /* 0x0003400005047984 */ /* 0x002e620000000c00 */
[----:B------:R-:W-:Y:S02]  /*52e0*/  VIADD R0, R0, 0x2c0 ;  /* 0x000002c000007836 */ /* 0x000fe40000000000 */
[----:B------:R-:W-:Y:S01]  /*52f0*/  VIADD R8, R8, 0x1 ;  /* 0x0000000108087836 */ /* 0x000fe20000000000 */
[----:B------:R-:W-:Y:S01]  /*5300*/  @!PT LDS RZ, [RZ] ;  /* 0x00000000fffff984 */ /* 0x000fe20000000800 */
[----:B------:R-:W-:Y:S01]  /*5310*/  @!PT LDS RZ, [RZ] ;  /* 0x00000000fffff984 */ /* 0x000fe20000000800 */
[----:B------:R-:W-:Y:S01]  /*5320*/  @!PT LDS RZ, [RZ] ;  /* 0x00000000fffff984 */ /* 0x000fe20000000800 */
[----:B------:R-:W-:Y:S01]  /*5330*/  @!PT LDS RZ, [RZ] ;  /* 0x00000000fffff984 */ /* 0x000fe20000000800 */
[----:B------:R2:W-:Y:S06]  /*5340*/  MEMBAR.ALL.CTA ;  /* 0x0000000000007992 */ /* 0x0005ec0000008000 */
[----:B--2---:R-:W2:Y:S01]  /*5350*/  FENCE.VIEW.ASYNC.S ;  /* 0x00000000000073c6 */ /* 0x004ea20000000000 */
[----:B------:R-:W-:-:S04]  /*5360*/  PRMT R0, RZ, 0x654, R0 ;  /* 0x00000654ff007816 */ /* 0x000fc80000000000 */
[----:B--2---:R2:W-:Y:S01]  /*5370*/  SYNCS.ARRIVE.TRANS64.RED.A1T0 RZ, [R0+URZ], RZ ;  /* 0x000000ff00ff79a7 */ /* 0x0045e200081004ff */
[----:B-1----:R-:W-:Y:S01]  /*5380*/  LOP3.LUT P1, RZ, R6, 0x1, RZ, 0xc0, !PT ;  /* 0x0000000106ff7812 */ /* 0x002fe2000782c0ff */
[----:B--2---:R-:W-:-:S12]  /*5390*/  BRA.U UP3, `(.L_x_106) ;  /* 0x0000000103cc7547 */ /* 0x004fd8000b800000 */
[----:B------:R-:W1:Y:S01]  /*53a0*/  LDCU UR4, c[0x0][0x38c] ;  /* 0x00007180ff0477ac */ /* 0x000e620008000800 */
[----:B------:R-:W-:Y:S02]  /*53b0*/  PLOP3.LUT P2, PT, PT, PT, PT, 0x80, 0x8 ;  /* 0x000000000008781c */ /* 0x000fe40003f4f070 */
[----:B------:R-:W-:Y:S01]  /*53c0*/  SHF.L.U32 R4, R9, 0x1f, RZ ;  /* 0x0000001f09047819 */ /* 0x000fe200000006ff */
[----:B------:R-:W-:Y:S02]  /*53d0*/  ULEA UR9, UR22, UR6, 0x3 ;  /* 0x0000000616097291 */ /* 0x000fe4000f8e18ff */
[----:B-1----:R-:W-:-:S06]  /*53e0*/  UISETP.GE.AND UP0, UPT, UR4, 0x1, UPT ;  /* 0x000000010400788c */ /* 0x002fcc000bf06270 */
[----:B------:R-:W-:-:S05]  /*53f0*/  PLOP3.LUT P0, PT, PT, PT, UP0, 0x80, 0x8 ;  /* 0x000000000008781c */ /* 0x000fca0003f0f008 */
[----:B------:R-:W-:-:S08]  /*5400*/  @UP0 ULEA UR4, UR21, UR6, 0x3 ;  /* 0x0000000615040291 */ /* 0x000fd0000f8e18ff */
[----:B------:R-:W-:-:S04]  /*5410*/  @P0 SHF.L.U32 R0, R2, 0x1f, RZ ;  /* 0x0000001f02000819 */ /* 0x000fc800000006ff */
[----:B------:R1:W2:Y:S01]  /*5420*/  @P0 SYNCS.PHASECHK.TRANS64.TRYWAIT P2, [UR4], R0 ;  /* 0x00000000ff0005a7 */ /* 0x0002a20008041104 */
[----:B------:R-:W3:Y:S02]  /*5430*/  SYNCS.PHASECHK.TRANS64.TRYWAIT P0, [UR9+0x2f0], R4 ;  /* 0x0002f004ff0075a7 */ /* 0x000ee40008001109 */
[----:B-123--:R-:W-:Y:S05]  /*5440*/  @!P0 BRA `(.L_x_107) ;  /* 0x0000004c00b88947 */ /* 0x00efea0003800000 */
.L_x_245:
[----:B------:R-:W-:Y:S01]  /*5450*/  UMOV UR19, UR20 ;  /* 0x0000001400137c82 */ /* 0x000fe20008000000 */
[----:B------:R-:W-:Y:S05]  /*5460*/  BRA.U !UP0, `(.L_x_108) ;  /* 0x0000000108887547 */ /* 0x000fea000b800000 */
[----:B------:R-:W-:Y:S02]  /*5470*/  UIADD3 UR19, UPT, UPT, UR23, UR20, URZ ;  /* 0x0000001417137290 */ /* 0x000fe4000fffe0ff */
[----:B------:R-:W-:Y:S02]  /*5480*/  ULEA UR8, UR22, UR24, 0x6 ;  /* 0x0000001816087291 */ /* 0x000fe4000f8e30ff */
[----:B------:R-:W-:Y:S01]  /*5490*/  UPLOP3.LUT UP2, UPT, UPT, UPT, UPT, 0x40, 0x4 ;  /* 0x000000000004789c */ /* 0x000fe20003f4e870 */
[----:B------:R-:W-:Y:S01]  /*54a0*/  UMOV UR18, UR5 ;  /* 0x0000000500127c82 */ /* 0x000fe20008000000 */
[----:B------:R-:W-:-:S09]  /*54b0*/  UMOV UR15, UR21 ;  /* 0x00000015000f7c82 */ /* 0x000fd20008000000 */
.L_x_111:
[----:B--2---:R-:W-:Y:S01]  /*54c0*/  ULEA UR7, UR15, UR6, 0x3 ;  /* 0x000000060f077291 */ /* 0x004fe2000f8e18ff */
[----:B---3--:R-:W-:Y:S11]  /*54d0*/  @P2 BRA `(.L_x_109) ;  /* 0x00000000000c2947 */ /* 0x008ff60003800000 */
[----:B-1----:R-:W-:Y:S04]  /*54e0*/  SHF.L.U32 R4, R2, 0x1f, RZ ;  /* 0x0000001f02047819 */ /* 0x002fe800000006ff */
[----:B------:R-:W1:Y:S02]  /*54f0*/  SYNCS.PHASECHK.TRANS64.TRYWAIT P0, [UR7], R4 ;  /* 0x00000004ff0075a7 */ /* 0x000e640008001107 */
[----:B-1----:R-:W-:Y:S05]  /*5500*/  @!P0 BRA `(.L_x_110) ;  /* 0x0000004c00a08947 */ /* 0x002fea0003800000 */
.L_x_109:
[----:B------:R-:W-:Y:S01]  /*5510*/  UISETP.NE.AND UP0, UPT, UR18, 0x1, UPT ;  /* 0x000000011200788c */ /* 0x000fe2000bf05270 */
[----:B------:R-:W-:Y:S01]  /*5520*/  PLOP3.LUT P2, PT, PT, PT, PT, 0x80, 0x8 ;  /* 0x000000000008781c */ /* 0x000fe20003f4f070 */
[----:B------:R-:W-:Y:S02]  /*5530*/  UIADD3 UR21, UPT, UPT, UR15, 0x1, URZ ;  /* 0x000000010f157890 */ /* 0x000fe4000fffe0ff */
[----:B------:R-:W-:Y:S02]  /*5540*/  ULEA UR28, UR15, UR13, 0x6 ;  /* 0x0000000d0f1c7291 */ /* 0x000fe4000f8e30ff */
[----:B------:R-:W-:Y:S01]  /*5550*/  UISETP.NE.AND UP1, UPT, UR21, 0x29, UPT ;  /* 0x000000291500788c */ /* 0x000fe2000bf25270 */
[----:B------:R-:W-:Y:S01]  /*5560*/  PLOP3.LUT P0, PT, PT, PT, UP0, 0x80, 0x8 ;  /* 0x000000000008781c */ /* 0x000fe20003f0f008 */
[----:B------:R-:W-:Y:S02]  /*5570*/  ULEA UR30, UR15, UR12, 0x8 ;  /* 0x0000000c0f1e7291 */ /* 0x000fe4000f8e40ff */
[----:B------:R-:W-:Y:S02]  /*5580*/  USEL UR14, URZ, 0x1, UP1 ;  /* 0x00000001ff0e7887 */ /* 0x000fe40008800000 */
[----:B------:R-:W-:Y:S02]  /*5590*/  USEL UR21, UR21, URZ, UP1 ;  /* 0x000000ff15157287 */ /* 0x000fe40008800000 */
[----:B------:R-:W-:Y:S02]  /*55a0*/  UIADD3 UR7, UPT, UPT, UR7, 0x148, URZ ;  /* 0x0000014807077890 */ /* 0x000fe4000fffe0ff */
[----:B------:R-:W-:Y:S01]  /*55b0*/  @UP0 ULEA UR4, UR21, UR6, 0x3 ;  /* 0x0000000615040291 */ /* 0x000fe2000f8e18ff */
[----:B------:R-:W-:Y:S01]  /*55c0*/  LOP3.LUT R2, R2, UR14, RZ, 0x3c, !PT ;  /* 0x0000000e02027c12 */ /* 0x000fe2000f8e3cff */
[----:B------:R-:W-:Y:S01]  /*55d0*/  UMOV UR29, 0xc0004010 ;  /* 0xc0004010001d7882 */ /* 0x000fe20000000000 */
[----:B------:R-:W-:Y:S01]  /*55e0*/  UMOV UR31, 0xc0004010 ;  /* 0xc0004010001f7882 */ /* 0x000fe20000000000 */
[----:B------:R-:W-:Y:S01]  /*55f0*/  UIADD3 UR20, UPT, UPT, UR20, 0x1, URZ ;  /* 0x0000000114147890 */ /* 0x000fe2000fffe0ff */
[----:B-1----:R-:W-:Y:S01]  /*5600*/  @P0 SHF.L.U32 R0, R2, 0x1f, RZ ;  /* 0x0000001f02000819 */ /* 0x002fe200000006ff */
[----:B------:R-:W-:Y:S02]  /*5610*/  UIADD3 UR18, UPT, UPT, UR18, -0x1, URZ ;  /* 0xffffffff12127890 */ /* 0x000fe4000fffe0ff */
[----:B------:R-:W-:Y:S01]  /*5620*/  UISETP.NE.AND UP0, UPT, UR20, UR19, UPT ;  /* 0x000000131400728c */ /* 0x000fe2000bf05270 */
[----:B------:R2:W3:Y:S01]  /*5630*/  @P0 SYNCS.PHASECHK.TRANS64.TRYWAIT P2, [UR4], R0 ;  /* 0x00000000ff0005a7 */ /* 0x0004e20008041104 */
[----:B------:R2:W-:Y:S01]  /*5640*/  UTCIMMA.2CTA gdesc[UR30], gdesc[UR28], tmem[UR8], tmem[UR26], idesc[UR27], UP2 ;  /* 0x00ff1a1c1e0075ea */ /* 0x0005e20009200108 */
[----:B------:R-:W-:Y:S01]  /*5650*/  UPLOP3.LUT UP2, UPT, UPT, UPT, UPT, 0x80, 0x8 ;  /* 0x000000000008789c */ /* 0x000fe20003f4f070 */
[----:B------:R2:W-:Y:S01]  /*5660*/  UTCBAR.2CTA.MULTICAST [UR7], URZ, UR11 ;  /* 0x000000ff070073e9 */ /* 0x0005e2000820080b */
[----:B------:R-:W-:Y:S04]  /*5670*/  UMOV UR15, UR21 ;  /* 0x00000015000f7c82 */ /* 0x000fe80008000000 */
[----:B------:R-:W-:Y:S05]  /*5680*/  BRA.U UP0, `(.L_x_111) ;  /* 0xfffffffd008c7547 */ /* 0x000fea000b83ffff */
.L_x_108:
[----:B------:R-:W-:Y:S01]  /*5690*/  UIADD3 UR9, UPT, UPT, UR9, 0x2d0, URZ ;  /* 0x000002d009097890 */ /* 0x000fe2000fffe0ff */
[----:B------:R-:W-:-:S08]  /*56a0*/  UMOV UR20, UR19 ;  /* 0x0000001300147c82 */ /* 0x000fd00008000000 */
[----:B------:R4:W-:Y:S01]  /*56b0*/  UTCBAR.2CTA.MULTICAST [UR9], URZ, UR10 ;  /* 0x000000ff090073e9 */ /* 0x0009e2000820080a */
[----:B------:R-:W-:Y:S02]  /*56c0*/  NOP ;  /* 0x0000000000007918 */ /* 0x000fe40000000000 */
.L_x_106:
[----:B------:R-:W-:Y:S01]  /*56d0*/  UIADD3 UR22, UPT, UPT, UR22, 0x1, URZ ;  /* 0x0000000116167890 */ /* 0x000fe2000fffe0ff */
[----:B------:R-:W-:-:S03]  /*56e0*/  ISETP.NE.AND P0, PT, R8, 0x2, PT ;  /* 0x000000020800780c */ /* 0x000fc60003f05270 */
[----:B------:R-:W-:Y:S01]  /*56f0*/  UISETP.NE.AND UP0, UPT, UR22, 0x4, UPT ;  /* 0x000000041600788c */ /* 0x000fe2000bf05270 */
[----:B-12---:R-:W-:Y:S02]  /*5700*/  SEL R0, RZ, 0x1, P0 ;  /* 0x00000001ff007807 */ /* 0x006fe40000000000 */
[----:B------:R-:W-:Y:S01]  /*5710*/  SEL R8, R8, RZ, P0 ;  /* 0x000000ff08087207 */ /* 0x000fe20000000000 */
[----:B------:R-:W-:Y:S01]  /*5720*/  USEL UR4, URZ, 0x1, UP0 ;  /* 0x00000001ff047887 */ /* 0x000fe20008000000 */
[----:B------:R-:W-:Y:S01]  /*5730*/  LOP3.LUT R3, R3, R0, RZ, 0x3c, !PT ;  /* 0x0000000003037212 */ /* 0x000fe200078e3cff */
[----:B------:R-:W-:-:S04]  /*5740*/  USEL UR22, UR22, URZ, UP0 ;  /* 0x000000ff16167287 */ /* 0x000fc80008000000 */
[----:B------:R-:W-:Y:S01]  /*5750*/  LOP3.LUT R9, R9, UR4, RZ, 0x3c, !PT ;  /* 0x0000000409097c12 */ /* 0x000fe2000f8e3cff */
[----:B------:R-:W-:Y:S07]  /*5760*/  @P1 BRA `(.L_x_112) ;  /* 0xfffffff800c41947 */ /* 0x000fee000383ffff */
[----:B------:R-:W1:Y:S01]  /*5770*/  S2UR UR4, SR_CgaCtaId ;  /* 0x00000000000479c3 */ /* 0x000e620000008800 */
[----:B------:R-:W-:Y:S01]  /*5780*/  ELECT P0, URZ, PT ;  /* 0x0000000000ff782f */ /* 0x000fe20003800000 */
[----:B------:R-:W-:Y:S01]  /*5790*/  HFMA2 R0, -RZ, RZ, 0, 5.9604644775390625e-08 ;  /* 0x00000001ff007431 */ /* 0x000fe200000001ff */
[----:B------:R-:W-:-:S05]  /*57a0*/  UMOV UR5, 0x40 ;  /* 0x0000004000057882 */ /* 0x000fca0000000000 */
[----:B------:R-:W-:Y:S01]  /*57b0*/  UVIRTCOUNT.DEALLOC.SMPOOL 0x80 ;  /* 0x000000800000784c */ /* 0x000fe20000000000 */
[----:B------:R-:W-:Y:S02]  /*57c0*/  UISETP.NE.AND UP1, UPT, UR17, URZ, UPT ;  /* 0x000000ff1100728c */ /* 0x000fe4000bf25270 */
[----:B-1----:R-:W-:-:S09]  /*57d0*/  ULEA UR4, UR4, UR5, 0x18 ;  /* 0x0000000504047291 */ /* 0x002fd2000f8ec0ff */
[----:B------:R1:W-:Y:S01]  /*57e0*/  @P0 STS.U8 [UR4+0x1c], R0 ;  /* 0x00001c00ff000988 */ /* 0x0003e20008000004 */
[----:B------:R-:W-:Y:S05]  /*57f0*/  BRA.U UP1, `(.L_x_113) ;  /* 0x0000000101a07547 */ /* 0x000fea000b800000 */
[----:B------:R-:W-:Y:S01]  /*5800*/  UIADD3 UR5, UPT, UPT, UR6, 0x2f0, URZ ;  /* 0x000002f006057890 */ /* 0x000fe2000fffe0ff */
[----:B------:R-:W-:-:S03]  /*5810*/  SHF.L.U32 R2, R9, 0x1f, RZ ;  /* 0x0000001f09027819 */ /* 0x000fc600000006ff */
[----:B------:R-:W-:-:S09]  /*5820*/  ULEA UR7, UR22, UR5, 0x3 ;  /* 0x0000000516077291 */ /* 0x000fd2000f8e18ff */
[----:B------:R-:W2:Y:S02]  /*5830*/  SYNCS.PHASECHK.TRANS64.TRYWAIT P0, [UR7], R2 ;  /* 0x00000002ff0075a7 */ /* 0x000ea40008001107 */
[----:B--2---:R-:W-:Y:S05]  /*5840*/  @!P0 BRA `(.L_x_114) ;  /* 0x0000004800e88947 */ /* 0x004fea0003800000 */
.L_x_248:
[----:B------:R-:W-:-:S04]  /*5850*/  UIADD3 UR8, UPT, UPT, UR22, 0x1, URZ ;  /* 0x0000000116087890 */ /* 0x000fc8000fffe0ff */
[----:B------:R-:W-:-:S04]  /*5860*/  UISETP.NE.AND UP0, UPT, UR8, 0x4, UPT ;  /* 0x000000040800788c */ /* 0x000fc8000bf05270 */
[----:B----4-:R-:W-:Y:S02]  /*5870*/  USEL UR9, URZ, 0x1, UP0 ;  /* 0x00000001ff097887 */ /* 0x010fe40008000000 */
[----:B------:R-:W-:-:S04]  /*5880*/  USEL UR8, UR8, URZ, UP0 ;  /* 0x000000ff08087287 */ /* 0x000fc80008000000 */
[----:B------:R-:W-:Y:S01]  /*5890*/  ULEA UR7, UR8, UR5, 0x3 ;  /* 0x0000000508077291 */ /* 0x000fe2000f8e18ff */
[----:B-1----:R-:W-:-:S04]  /*58a0*/  LOP3.LUT R2, R9, UR9, RZ, 0x3c, !PT ;  /* 0x0000000909027c12 */ /* 0x002fc8000f8e3cff */
[----:B------:R-:W-:-:S04]  /*58b0*/  SHF.L.U32 R3, R2, 0x1f, RZ ;  /* 0x0000001f02037819 */ /* 0x000fc800000006ff */
[----:B------:R-:W1:Y:S02]  /*58c0*/  SYNCS.PHASECHK.TRANS64.TRYWAIT P0, [UR7], R3 ;  /* 0x00000003ff0075a7 */ /* 0x000e640008001107 */
[----:B-1----:R-:W-:Y:S05]  /*58d0*/  @!P0 BRA `(.L_x_115) ;  /* 0x0000004800dc8947 */ /* 0x002fea0003800000 */
.L_x_250:
        /* <DEDUP_REMOVED lines=9> */
.L_x_252:
[----:B------:R-:W-:-:S04]  /*5970*/  UIADD3 UR8, UPT, UPT, UR8, 0x1, URZ ;  /* 0x0000000108087890 */ /* 0x000fc8000fffe0ff */
[----:B------:R-:W-:-:S04]  /*5980*/  UISETP.NE.AND UP0, UPT, UR8, 0x4, UPT ;  /* 0x000000040800788c */ /* 0x000fc8000bf05270 */
[----:B------:R-:W-:Y:S02]  /*5990*/  USEL UR7, URZ, 0x1, UP0 ;  /* 0x00000001ff077887 */ /* 0x000fe40008000000 */
[----:B------:R-:W-:-:S04]  /*59a0*/  USEL UR8, UR8, URZ, UP0 ;  /* 0x000000ff08087287 */ /* 0x000fc80008000000 */
[----:B------:R-:W-:Y:S01]  /*59b0*/  ULEA UR8, UR8, UR5, 0x3 ;  /* 0x0000000508087291 */ /* 0x000fe2000f8e18ff */
[----:B------:R-:W-:-:S04]  /*59c0*/  LOP3.LUT R2, R2, UR7, RZ, 0x3c, !PT ;  /* 0x0000000702027c12 */ /* 0x000fc8000f8e3cff */
[----:B------:R-:W-:Y:S01]  /*59d0*/  SHF.L.U32 R2, R2, 0x1f, RZ ;  /* 0x0000001f02027819 */ /* 0x000fe200000006ff */
[----:B-1----:R-:W-:-:S04]  /*59e0*/  IMAD.U32 R0, RZ, RZ, UR8 ;  /* 0x00000008ff007e24 */ /* 0x002fc8000f8e00ff */
[----:B------:R1:W2:Y:S03]  /*59f0*/  SYNCS.PHASECHK.TRANS64.TRYWAIT P0, [R0+URZ], R2 ;  /* 0x00000002000075a7 */ /* 0x0002a600080011ff */
[----:B--2---:R-:W-:Y:S05]  /*5a00*/  @!P0 NANOSLEEP.SYNCS 0x989680 ;  /* 0x009896800000895d */ /* 0x004fea0003900000 */
[----:B------:R-:W2:Y:S02]  /*5a10*/  @!P0 SYNCS.PHASECHK.TRANS64 P0, [R0+URZ], R2 ;  /* 0x00000002000085a7 */ /* 0x000ea400080010ff */
[----:B--2---:R-:W-:Y:S05]  /*5a20*/  @P0 BRA `(.L_x_117) ;  /* 0x0000000000200947 */ /* 0x004fea0003800000 */
.L_x_118:
[----:B--2---:R2:W4:Y:S02]  /*5a30*/  SYNCS.PHASECHK.TRANS64.TRYWAIT P0, [R0+URZ], R2 ;  /* 0x00000002000075a7 */ /* 0x00452400080011ff */
[----:B----4-:R-:W-:Y:S05]  /*5a40*/  @!P0 NANOSLEEP.SYNCS 0x989680 ;  /* 0x009896800000895d */ /* 0x010fea0003900000 */
[----:B------:R-:W4:Y:S02]  /*5a50*/  @!P0 SYNCS.PHASECHK.TRANS64 P0, [R0+URZ], R2 ;  /* 0x00000002000085a7 */ /* 0x000f2400080010ff */
[----:B----4-:R-:W-:Y:S05]  /*5a60*/  @!P0 BRA `(.L_x_118) ;  /* 0xfffffffc00f08947 */ /* 0x010fea000383ffff */
[----:B------:R-:W-:Y:S05]  /*5a70*/  BRA `(.L_x_117) ;  /* 0x00000000000c7947 */ /* 0x000fea0003800000 */
.L_x_113:
[----:B------:R-:W-:-:S04]  /*5a80*/  UIADD3 UR5, UPT, UPT, UR6, 0x330, URZ ;  /* 0x0000033006057890 */ /* 0x000fc8000fffe0ff */
[----:B------:R-:W-:-:S09]  /*5a90*/  UPRMT UR5, UR16, 0x654, UR5 ;  /* 0x0000065410057896 */ /* 0x000fd20008000005 */
[----:B------:R-:W-:Y:S03]  /*5aa0*/  SYNCS.ARRIVE.TRANS64.RED.A1T0 RZ, [UR5], RZ ;  /* 0x000000ffffff79a7 */ /* 0x000fe60008100405 */
.L_x_117:
[----:B-12---:R-:W-:Y:S01]  /*5ab0*/  SHF.L.U32 R2, RZ, 0x1f, RZ ;  /* 0x0000001fff027819 */ /* 0x006fe200000006ff */
[----:B------:R-:W-:Y:S01]  /*5ac0*/  UIADD3 UR5, UPT, UPT, UR6, 0x330, URZ ;  /* 0x0000033006057890 */ /* 0x000fe2000fffe0ff */
[----:B------:R-:W-:Y:S02]  /*5ad0*/  PLOP3.LUT P0, PT, PT, PT, UP1, 0x80, 0x8 ;  /* 0x000000000008781c */ /* 0x000fe40003f0f018 */
[----:B------:R-:W1:Y:S02]  /*5ae0*/  SYNCS.PHASECHK.TRANS64.TRYWAIT P1, [UR6+0x330], R2 ;  /* 0x00033002ff0075a7 */ /* 0x000e640008021106 */
[----:B-1----:R-:W-:Y:S09]  /*5af0*/  @!P1 BRA `(.L_x_119) ;  /* 0x0000004800849947 */ /* 0x002ff20003800000 */
.L_x_254:
[----:B------:R-:W-:Y:S02]  /*5b00*/  @!UP1 UPRMT UR5, UR16, 0x654, UR5 ;  /* 0x0000065410059896 */ /* 0x000fe40008000005 */
[----:B------:R-:W-:Y:S01]  /*5b10*/  ULOP3.LUT UR6, UR24, 0xffff, URZ, 0xc0, !UPT ;  /* 0x0000ffff18067892 */ /* 0x000fe2000f8ec0ff */
[----:B------:R-:W-:-:S03]  /*5b20*/  UMOV UR8, 0xffff ;  /* 0x0000ffff00087882 */ /* 0x000fc60000000000 */
[----:B------:R-:W-:-:S03]  /*5b30*/  USHF.R.U32.HI UR6, URZ, 0x5, UR6 ;  /* 0x00000005ff067899 */ /* 0x000fc60008011606 */
[----:B------:R-:W-:Y:S01]  /*5b40*/  @!P0 SYNCS.ARRIVE.TRANS64.RED.A1T0 RZ, [UR5], RZ ;  /* 0x000000ffffff89a7 */ /* 0x000fe20008100405 */
[----:B------:R-:W-:Y:S01]  /*5b50*/  NOP ;  /* 0x0000000000007918 */ /* 0x000fe20000000000 */
[----:B-1----:R-:W1:Y:S01]  /*5b60*/  LDS R0, [UR4+0x14] ;  /* 0x00001404ff007984 */ /* 0x002e620008000800 */
[----:B------:R-:W-:Y:S01]  /*5b70*/  USHF.L.U32 UR8, UR8, UR6, URZ ;  /* 0x0000000608087299 */ /* 0x000fe200080006ff */
[----:B------:R-:W-:Y:S02]  /*5b80*/  UMOV UR5, 0x1 ;  /* 0x0000000100057882 */ /* 0x000fe40000000000 */
[----:B------:R-:W-:-:S03]  /*5b90*/  USHF.L.U32 UR5, UR5, UR6, URZ ;  /* 0x0000000605057299 */ /* 0x000fc600080006ff */
[----:B-1----:R-:W-:-:S04]  /*5ba0*/  LOP3.LUT R0, R0, UR8, RZ, 0xc0, !PT ;  /* 0x0000000800007c12 */ /* 0x002fc8000f8ec0ff */
[----:B------:R-:W-:-:S13]  /*5bb0*/  ISETP.NE.AND P0, PT, R0, UR8, PT ;  /* 0x0000000800007c0c */ /* 0x000fda000bf05270 */
[----:B------:R-:W-:Y:S05]  /*5bc0*/  @P0 BRA `(.L_x_120) ;  /* 0x0000000000580947 */ /* 0x000fea0003800000 */
[----:B------:R-:W1:Y:S02]  /*5bd0*/  LDS R0, [UR4+0x18] ;  /* 0x00001804ff007984 */ /* 0x000e640008000800 */
[----:B-1----:R-:W-:-:S04]  /*5be0*/  LOP3.LUT R0, R0, UR5, RZ, 0xc0, !PT ;  /* 0x0000000500007c12 */ /* 0x002fc8000f8ec0ff */
[----:B------:R-:W-:-:S13]  /*5bf0*/  ISETP.NE.AND P0, PT, R0, UR5, PT ;  /* 0x0000000500007c0c */ /* 0x000fda000bf05270 */
[----:B------:R-:W-:Y:S05]  /*5c00*/  @P0 BRA `(.L_x_121) ;  /* 0x00000000003c0947 */ /* 0x000fea0003800000 */
[----:B------:R-:W1:Y:S01]  /*5c10*/  S2R R2, SR_LANEID ;  /* 0x0000000000027919 */ /* 0x000e620000000000 */
[----:B------:R-:W-:Y:S01]  /*5c20*/  ULOP3.LUT UR8, URZ, UR8, URZ, 0x33, !UPT ;  /* 0x00000008ff087292 */ /* 0x000fe2000f8e33ff */
[----:B------:R-:W-:Y:S02]  /*5c30*/  VOTEU.ANY UR7, UPT, PT ;  /* 0x0000000000077886 */ /* 0x000fe400038e0100 */
[----:B------:R-:W-:-:S03]  /*5c40*/  UFLO.U32 UR7, UR7 ;  /* 0x00000007000772bd */ /* 0x000fc600080e0000 */
[----:B------:R-:W-:-:S04]  /*5c50*/  IMAD.U32 R0, RZ, RZ, UR8 ;  /* 0x00000008ff007e24 */ /* 0x000fc8000f8e00ff */
[----:B------:R2:W3:Y:S02]  /*5c60*/  REDUX UR6, R0 ;  /* 0x00000000000673c4 */ /* 0x0004e40000000000 */
[----:B------:R1:W-:Y:S02]  /*5c70*/  UTCATOMSWS.AND URZ, UR8 ;  /* 0x0000000800ff79e3 */ /* 0x0003e40008000000 */
[----:B-1----:R-:W-:Y:S02]  /*5c80*/  ISETP.EQ.U32.AND P0, PT, R2, UR7, PT ;  /* 0x0000000702007c0c */ /* 0x002fe4000bf02070 */
[----:B--2---:R-:W-:Y:S02]  /*5c90*/  LOP3.LUT R0, RZ, UR5, RZ, 0x33, !PT ;  /* 0x00000005ff007c12 */ /* 0x004fe4000f8e33ff */
[----:B---3--:R-:W-:Y:S02]  /*5ca0*/  MOV R2, UR6 ;  /* 0x0000000600027c02 */ /* 0x008fe40008000f00 */
[----:B------:R-:W1:Y:S07]  /*5cb0*/  REDUX UR5, R0 ;  /* 0x00000000000573c4 */ /* 0x000e6e0000000000 */
[----:B------:R2:W-:Y:S01]  /*5cc0*/  @P0 ATOMS.AND RZ, [UR4+0x14], R2 ;  /* 0x00001402ffff098c */ /* 0x0005e2000a800004 */
[----:B-1----:R-:W-:-:S05]  /*5cd0*/  IMAD.U32 R0, RZ, RZ, UR5 ;  /* 0x00000005ff007e24 */ /* 0x002fca000f8e00ff */
[----:B------:R2:W-:Y:S01]  /*5ce0*/  @P0 ATOMS.AND RZ, [UR4+0x18], R0 ;  /* 0x00001800ffff098c */ /* 0x0005e2000a800004 */
[----:B------:R-:W-:Y:S05]  /*5cf0*/  BRA `(.L_x_122) ;  /* 0x0000000000147947 */ /* 0x000fea0003800000 */
.L_x_121:
[----:B------:R-:W-:Y:S02]  /*5d00*/  MOV R2, 0x5d20 ;  /* 0x00005d2000027802 */ /* 0x000fe40000000f00 */
[----:B---345:R-:W-:Y:S05]  /*5d10*/  CALL.REL.NOINC `($__internal_0_$__cuda_sm10x_tcgen05_guardrail_trap_col_being_dealloced_not_returned_by_alloc) ;  /* 0x0000004800987944 */ /* 0x038fea0003c00000 */
[----:B------:R-:W-:Y:S05]  /*5d20*/  BRA `(.L_x_122) ;  /* 0x0000000000087947 */ /* 0x000fea0003800000 */
.L_x_120:
[----:B------:R-:W-:Y:S02]  /*5d30*/  MOV R2, 0x5d50 ;  /* 0x00005d5000027802 */ /* 0x000fe40000000f00 */
[----:B---345:R-:W-:Y:S05]  /*5d40*/  CALL.REL.NOINC `($__internal_2_$__cuda_sm10x_tcgen05_guardrail_trap_unallocated_columns_being_dealloced) ;  /* 0x0000004800a47944 */ /* 0x038fea0003c00000 */
.L_x_122:
[----:B------:R-:W-:Y:S01]  /*5d50*/  NOP ;  /* 0x0000000000007918 */ /* 0x000fe20000000000 */
[----:B----4-:R-:W-:Y:S05]  /*5d60*/  EXIT ;  /* 0x000000000000794d */ /* 0x010fea0003800000 */
.L_x_93:
[----:B------:R-:W-:-:S09]  /*5d70*/  UISETP.NE.OR UP0, UPT, UR11, 0x3, !UP3 ;  /* 0x000000030b00788c */ /* 0x000fd2000df05670 */
[----:B------:R-:W-:Y:S05]  /*5d80*/  BRA.U UP0, `(.L_x_123) ;  /* 0x0000000900e87547 */ /* 0x000fea000b800000 */
[----:B------:R-:W1:Y:S01]  /*5d90*/  LDCU UR25, c[0x0][0x370] ;  /* 0x00006e00ff1977ac */ /* 0x000e620008000800 */
[----:B------:R-:W2:Y:S01]  /*5da0*/  LDC.64 R16, c[0x0][0x348] ;  /* 0x0000d200ff107b82 */ /* 0x000ea20000000a00 */
[----:B------:R-:W-:Y:S02]  /*5db0*/  HFMA2 R13, -RZ, RZ, 0, 0 ;  /* 0x00000000ff0d7431 */ /* 0x000fe400000001ff */
[----:B------:R-:W-:Y:S01]  /*5dc0*/  IMAD.MOV.U32 R15, RZ, RZ, 0x1 ;  /* 0x00000001ff0f7424 */ /* 0x000fe200078e00ff */
[----:B------:R-:W1:Y:S01]  /*5dd0*/  LDCU.128 UR20, c[0x0][0xb10] ;  /* 0x00016200ff1477ac */ /* 0x000e620008000c00 */
[----:B------:R-:W-:Y:S01]  /*5de0*/  IMAD.MOV.U32 R14, RZ, RZ, RZ ;  /* 0x000000ffff0e7224 */ /* 0x000fe200078e00ff */
[----:B------:R-:W-:Y:S01]  /*5df0*/  MOV R12, 0x2000 ;  /* 0x00002000000c7802 */ /* 0x000fe20000000f00 */
[----:B------:R-:W3:Y:S01]  /*5e00*/  LDCU UR24, c[0x0][0x374] ;  /* 0x00006e80ff1877ac */ /* 0x000ee20008000800 */
[----:B------:R-:W4:Y:S01]  /*5e10*/  LDC.64 R2, c[0x0][0x888] ;  /* 0x00022200ff027b82 */ /* 0x000f220000000a00 */
[----:B------:R-:W3:Y:S01]  /*5e20*/  LDCU UR13, c[0x0][0xb0c] ;  /* 0x00016180ff0d77ac */ /* 0x000ee20008000800 */
[----:B------:R-:W3:Y:S06]  /*5e30*/  LDCU UR18, c[0x0][0xb20] ;  /* 0x00016400ff1277ac */ /* 0x000eec0008000800 */
[----:B------:R-:W2:Y:S01]  /*5e40*/  LDC.64 R4, c[0x0][0x890] ;  /* 0x00022400ff047b82 */ /* 0x000ea20000000a00 */
[----:B------:R-:W3:Y:S01]  /*5e50*/  LDCU UR4, c[0x0][0xb30] ;  /* 0x00016600ff0477ac */ /* 0x000ee20008000800 */
[----:B------:R-:W-:Y:S01]  /*5e60*/  UMOV UR19, 0x400 ;  /* 0x0000040000137882 */ /* 0x000fe20000000000 */
[----:B------:R-:W-:-:S02]  /*5e70*/  UISETP.GE.AND UP0, UPT, UR37, 0x1, UPT ;  /* 0x000000012500788c */ /* 0x000fc4000bf06270 */
[----:B------:R-:W-:Y:S02]  /*5e80*/  ULEA UR19, UR54, UR19, 0x18 ;  /* 0x0000001336137291 */ /* 0x000fe4000f8ec0ff */
[----:B------:R-:W-:Y:S02]  /*5e90*/  UP2UR UR5, UPR, URZ, 0x1 ;  /* 0x00000001ff057883 */ /* 0x000fe40008000000 */
[----:B-1----:R-:W-:Y:S02]  /*5ea0*/  UIMAD.WIDE.U32 UR10, UR25, UR20, URZ ;  /* 0x00000014190a72a5 */ /* 0x002fe4000f8e00ff */
[----:B------:R-:W-:Y:S02]  /*5eb0*/  UIADD3 UR5, UPT, UPT, UR19, 0x290, URZ ;  /* 0x0000029013057890 */ /* 0x000fe4000fffe0ff */
[----:B---3--:R-:W-:Y:S02]  /*5ec0*/  UIMAD.WIDE.U32 UR8, UR24, UR23, URZ ;  /* 0x00000017180872a5 */ /* 0x008fe4000f8e00ff */
[----:B------:R-:W-:-:S02]  /*5ed0*/  UPLOP3.LUT UP3, UPT, UPT, UPT, UPT, 0x40, 0x4 ;  /* 0x000000000004789c */ /* 0x000fc40003f6e870 */
[----:B------:R-:W-:Y:S01]  /*5ee0*/  UISETP.NE.AND UP4, UPT, UR37, 0x1, UPT ;  /* 0x000000012500788c */ /* 0x000fe2000bf85270 */
[----:B------:R-:W1:Y:S01]  /*5ef0*/  LDCU.64 UR6, c[0x0][0xb28] ;  /* 0x00016500ff0677ac */ /* 0x000e620008000a00 */
[----:B------:R-:W-:Y:S02]  /*5f00*/  UISETP.NE.AND UP6, UPT, UR13, 0x1, UPT ;  /* 0x000000010d00788c */ /* 0x000fe4000bfc5270 */
[----:B------:R-:W-:Y:S02]  /*5f10*/  UISETP.NE.AND UP5, UPT, UR22, 0x1, UPT ;  /* 0x000000011600788c */ /* 0x000fe4000bfa5270 */
[----:B------:R-:W-:Y:S02]  /*5f20*/  UPRMT UR54, UR54, 0x654, UR5 ;  /* 0x0000065436367896 */ /* 0x000fe40008000005 */
[----:B------:R-:W-:Y:S02]  /*5f30*/  USHF.R.U32.HI UR28, URZ, UR21, UR11 ;  /* 0x00000015ff1c7299 */ /* 0x000fe4000801160b */
[----:B------:R-:W-:-:S02]  /*5f40*/  USHF.R.U32.HI UR27, URZ, UR18, UR9 ;  /* 0x00000012ff1b7299 */ /* 0x000fc40008011609 */
[----:B------:R-:W-:-:S11]  /*5f50*/  UISETP.NE.AND UP2, UPT, UR4, 0x1, UPT ;  /* 0x000000010400788c */ /* 0x000fd6000bf45270 */
.L_x_131:
[C---:B------:R-:W-:Y:S02]  /*5f60*/  LEA R7, R14.reuse, UR19, 0x3 ;  /* 0x000000130e077c11 */ /* 0x040fe4000f8e18ff */
[----:B------:R-:W-:Y:S02]  /*5f70*/  SHF.L.U32 R0, R13, 0x1f, RZ ;  /* 0x0000001f0d007819 */ /* 0x000fe400000006ff */
[----:B------:R-:W-:Y:S02]  /*5f80*/  LEA R8, R14, UR19, 0x4 ;  /* 0x000000130e087c11 */ /* 0x000fe4000f8e20ff */
[----:B---3--:R-:W3:Y:S02]  /*5f90*/  SYNCS.PHASECHK.TRANS64.TRYWAIT P0, [R7+URZ+0x2b0], R0 ;  /* 0x0002b000070075a7 */ /* 0x008ee400080011ff */
[----:B---3--:R-:W-:Y:S05]  /*5fa0*/  @!P0 BRA `(.L_x_124) ;  /* 0x0000004400708947 */ /* 0x008fea0003800000 */
.L_x_255:
[----:B------:R-:W1:Y:S01]  /*5fb0*/  LDS.128 R8, [R8+0x340] ;  /* 0x0003400008087984 */ /* 0x000e620000000c00 */
[----:B------:R-:W-:Y:S01]  /*5fc0*/  UISETP.GE.AND UP0, UPT, UR37, 0x1, UPT ;  /* 0x000000012500788c */ /* 0x000fe2000bf06270 */
[----:B------:R-:W-:Y:S01]  /*5fd0*/  @!PT LDS RZ, [RZ] ;  /* 0x00000000fffff984 */ /* 0x000fe20000000800 */
[----:B------:R-:W-:Y:S01]  /*5fe0*/  @!PT LDS RZ, [RZ] ;  /* 0x00000000fffff984 */ /* 0x000fe20000000800 */
[----:B------:R-:W-:Y:S01]  /*5ff0*/  @!PT LDS RZ, [RZ] ;  /* 0x00000000fffff984 */ /* 0x000fe20000000800 */
[----:B------:R-:W-:Y:S01]  /*6000*/  @!PT LDS RZ, [RZ] ;  /* 0x00000000fffff984 */ /* 0x000fe20000000800 */
[----:B------:R2:W-:Y:S06]  /*6010*/  MEMBAR.ALL.CTA ;  /* 0x0000000000007992 */ /* 0x0005ec0000008000 */
[----:B--2---:R-:W2:Y:S01]  /*6020*/  FENCE.VIEW.ASYNC.S ;  /* 0x00000000000073c6 */ /* 0x004ea20000000000 */
[----:B-1----:R-:W-:Y:S11]  /*6030*/  LOP3.LUT P0, RZ, R10, 0x1, RZ, 0xc0, !PT ;  /* 0x000000010aff7812 */ /* 0x002ff6000780c0ff */
[----:B------:R-:W-:Y:S02]  /*6040*/  @!UPT UIADD3 URZ, UPT, UPT, URZ, URZ, URZ ;  /* 0x000000fffffff290 */ /* 0x000fe4000fffe0ff */
[----:B--2---:R-:W-:Y:S01]  /*6050*/  VOTEU.ANY UP1, P0 ;  /* 0x0000000000ff7886 */ /* 0x004fe20000020100 */
[----:B------:R-:W-:Y:S11]  /*6060*/  PLOP3.LUT P0, PT, PT, PT, UP1, 0x80, 0x8 ;  /* 0x000000000008781c */ /* 0x000ff60003f0f018 */
[----:B------:R-:W-:Y:S02]  /*6070*/  @!UPT UIADD3 URZ, UPT, UPT, URZ, URZ, URZ ;  /* 0x000000fffffff290 */ /* 0x000fe4000fffe0ff */
[----:B---3--:R-:W-:Y:S02]  /*6080*/  @P0 SHF.R.U32.HI R0, RZ, 0x10, R9 ;  /* 0x00000010ff000819 */ /* 0x008fe40000011609 */
[----:B------:R-:W-:Y:S02]  /*6090*/  @P0 MOV R6, R8 ;  /* 0x0000000800060202 */ /* 0x000fe40000000f00 */
[----:B------:R-:W-:Y:S01]  /*60a0*/  @P0 R2UR UR4, R0 ;  /* 0x00000000000402ca */ /* 0x000fe200000e0000 */
[----:B------:R-:W-:Y:S01]  /*60b0*/  VIADD R0, R7, 0x2c0 ;  /* 0x000002c007007836 */ /* 0x000fe20000000000 */
[----:B------:R-:W-:Y:S02]  /*60c0*/  @P0 LOP3.LUT R8, R9, 0xffff, RZ, 0xc0, !PT ;  /* 0x0000ffff09080812 */ /* 0x000fe400078ec0ff */
[----:B------:R-:W-:Y:S02]  /*60d0*/  @P0 R2UR UR8, R6 ;  /* 0x00000000060802ca */ /* 0x000fe400000e0000 */
[----:B------:R-:W-:Y:S02]  /*60e0*/  PRMT R0, RZ, 0x654, R0 ;  /* 0x00000654ff007816 */ /* 0x000fe40000000000 */
[----:B------:R-:W-:Y:S02]  /*60f0*/  @P0 R2UR UR5, R8 ;  /* 0x00000000080502ca */ /* 0x000fe400000e0000 */
[----:B------:R1:W-:Y:S03]  /*6100*/  SYNCS.ARRIVE.TRANS64.RED.A1T0 RZ, [R0+URZ], RZ ;  /* 0x000000ff00ff79a7 */ /* 0x0003e600081004ff */
[----:B------:R-:W-:Y:S04]  /*6110*/  @UP1 UMOV UR29, UR4 ;  /* 0x00000004001d1c82 */ /* 0x000fe80008000000 */
[----:B------:R-:W-:Y:S04]  /*6120*/  @UP1 UMOV UR15, UR8 ;  /* 0x00000008000f1c82 */ /* 0x000fe80008000000 */
[----:B------:R-:W-:Y:S01]  /*6130*/  @UP1 UMOV UR14, UR5 ;  /* 0x00000005000e1c82 */ /* 0x000fe20008000000 */
[----:B------:R-:W-:Y:S05]  /*6140*/  BRA.U !UP0, `(.L_x_125) ;  /* 0x0000000108947547 */ /* 0x000fea000b800000 */
[----:B------:R-:W-:Y:S02]  /*6150*/  UIMAD.WIDE.U32 UR30, UR14, UR23, URZ ;  /* 0x000000170e1e72a5 */ /* 0x000fe4000f8e00ff */
[----:B------:R-:W-:Y:S02]  /*6160*/  UIMAD.WIDE.U32 UR40, UR15, UR20, URZ ;  /* 0x000000140f2872a5 */ /* 0x000fe4000f8e00ff */
[----:B------:R-:W-:Y:S02]  /*6170*/  USEL UR4, UR24, UR27, !UP5 ;  /* 0x0000001b18047287 */ /* 0x000fe4000e800000 */
[----:B------:R-:W-:Y:S02]  /*6180*/  USHF.R.U32.HI UR32, URZ, UR18, UR31 ;  /* 0x00000012ff207299 */ /* 0x000fe4000801161f */
[----:B------:R-:W-:Y:S02]  /*6190*/  UIMAD.WIDE.U32 UR38, UR4, UR6, URZ ;  /* 0x00000006042672a5 */ /* 0x000fe4000f8e00ff */
[----:B------:R-:W-:Y:S02]  /*61a0*/  USEL UR9, UR25, UR28, !UP6 ;  /* 0x0000001c19097287 */ /* 0x000fe4000f000000 */
[----:B------:R-:W-:Y:S02]  /*61b0*/  USEL UR8, UR14, UR32, !UP5 ;  /* 0x000000200e087287 */ /* 0x000fe4000e800000 */
[----:B------:R-:W-:Y:S02]  /*61c0*/  UIMAD.WIDE.U32 UR34, UR9, UR6, URZ ;  /* 0x00000006092272a5 */ /* 0x000fe4000f8e00ff */
[----:B------:R-:W-:Y:S02]  /*61d0*/  UIMAD.WIDE.U32 UR16, UR8, UR6, URZ ;  /* 0x00000006081072a5 */ /* 0x000fe4000f8e00ff */
[----:B------:R-:W-:Y:S02]  /*61e0*/  @UP4 USHF.R.U32.HI UR9, URZ, UR7, UR35 ;  /* 0x00000007ff094299 */ /* 0x000fe40008011623 */
[----:B------:R-:W-:Y:S02]  /*61f0*/  USHF.R.U32.HI UR17, URZ, UR7, UR17 ;  /* 0x00000007ff117299 */ /* 0x000fe40008011611 */
[----:B------:R-:W-:Y:S02]  /*6200*/  UIMAD UR10, UR37, UR9, URZ ;  /* 0x00000009250a72a4 */ /* 0x000fe4000f8e02ff */
[----:B------:R-:W-:Y:S01]  /*6210*/  USEL UR17, UR8, UR17, !UP4 ;  /* 0x0000001108117287 */ /* 0x000fe2000e000000 */
[----:B------:R-:W-:Y:S02]  /*6220*/  UMOV UR31, UR41 ;  /* 0x00000029001f7c82 */ /* 0x000fe40008000000 */
[----:B------:R-:W-:Y:S02]  /*6230*/  USHF.R.U32.HI UR30, URZ, UR21, UR31 ;  /* 0x00000015ff1e7299 */ /* 0x000fe4000801161f */
[----:B------:R-:W-:Y:S02]  /*6240*/  UIADD3 UR16, UPT, UPT, -UR17, URZ, URZ ;  /* 0x000000ff11107290 */ /* 0x000fe4000fffe1ff */
[----:B------:R-:W-:Y:S02]  /*6250*/  USEL UR5, UR15, UR30, !UP6 ;  /* 0x0000001e0f057287 */ /* 0x000fe4000f000000 */
[----:B------:R-:W-:Y:S01]  /*6260*/  UIMAD UR16, UR37, UR16, UR8 ;  /* 0x00000010251072a4 */ /* 0x000fe2000f8e0208 */
[----:B------:R-:W-:Y:S02]  /*6270*/  UMOV UR31, UR39 ;  /* 0x00000027001f7c82 */ /* 0x000fe40008000000 */
[----:B------:R-:W-:Y:S04]  /*6280*/  @UP4 USHF.R.U32.HI UR4, URZ, UR7, UR31 ;  /* 0x00000007ff044299 */ /* 0x000fe8000801161f */
[----:B------:R-:W-:Y:S04]  /*6290*/  UIMAD UR4, UR37, UR4, URZ ;  /* 0x00000004250472a4 */ /* 0x000fe8000f8e02ff */
[----:B------:R-:W-:Y:S04]  /*62a0*/  UISETP.GE.AND UP0, UPT, UR8, UR4, UPT ;  /* 0x000000040800728c */ /* 0x000fe8000bf06270 */
[----:B------:R-:W-:Y:S02]  /*62b0*/  UISETP.GE.OR UP0, UPT, UR5, UR10, UP0 ;  /* 0x0000000a0500728c */ /* 0x000fe40008706670 */
[----:B------:R-:W-:Y:S09]  /*62c0*/  UIMAD.WIDE.U32 UR10, UR5, UR6, URZ ;  /* 0x00000006050a72a5 */ /* 0x000ff2000f8e00ff */
[----:B------:R-:W-:Y:S04]  /*62d0*/  @!UP0 USHF.R.U32.HI UR4, URZ, UR7, UR11 ;  /* 0x00000007ff048299 */ /* 0x000fe8000801160b */
[----:B------:R-:W-:Y:S04]  /*62e0*/  @!UP0 USEL UR4, UR5, UR4, !UP4 ;  /* 0x0000000405048287 */ /* 0x000fe8000e000000 */
[----:B------:R-:W-:Y:S02]  /*62f0*/  @!UP0 UIMAD UR12, UR9, UR16, UR4 ;  /* 0x00000010090c82a4 */ /* 0x000fe4000f8e0204 */
[----:B------:R-:W-:Y:S02]  /*6300*/  @!UP0 UIADD3 UR16, UPT, UPT, UR17, -UR4, URZ ;  /* 0x8000000411108290 */ /* 0x000fe4000fffe0ff */
[----:B------:R-:W-:Y:S02]  /*6310*/  UIADD3 UR9, UPT, UPT, -UR5, URZ, URZ ;  /* 0x000000ff05097290 */ /* 0x000fe4000fffe1ff */
[----:B------:R-:W-:Y:S02]  /*6320*/  UIADD3 UR4, UPT, UPT, -UR8, URZ, URZ ;  /* 0x000000ff08047290 */ /* 0x000fe4000fffe1ff */
[----:B------:R-:W-:Y:S02]  /*6330*/  @!UP0 UIMAD UR8, UR16, UR37, UR5 ;  /* 0x00000025100882a4 */ /* 0x000fe4000f8e0205 */
[----:B------:R-:W-:Y:S02]  /*6340*/  UIMAD UR15, UR13, UR9, UR15 ;  /* 0x000000090d0f72a4 */ /* 0x000fe4000f8e020f */
[----:B------:R-:W-:Y:S01]  /*6350*/  UIMAD UR14, UR22, UR4, UR14 ;  /* 0x00000004160e72a4 */ /* 0x000fe2000f8e020e */
[----:B------:R-:W-:Y:S02]  /*6360*/  @!UP0 UMOV UR5, UR12 ;  /* 0x0000000c00058c82 */ /* 0x000fe40008000000 */
[----:B------:R-:W-:Y:S02]  /*6370*/  UIMAD UR15, UR5, UR13, UR15 ;  /* 0x0000000d050f72a4 */ /* 0x000fe4000f8e020f */
[----:B------:R-:W-:Y:S11]  /*6380*/  UIMAD UR14, UR8, UR22, UR14 ;  /* 0x00000016080e72a4 */ /* 0x000ff6000f8e020e */
[----:B------:R-:W-:Y:S01]  /*6390*/  @!UPT UIADD3 URZ, UPT, UPT, URZ, URZ, URZ ;  /* 0x000000fffffff290 */ /* 0x000fe2000fffe0ff */
.L_x_125:
[----:B------:R-:W2:Y:S01]  /*63a0*/  @!UP2 LDCU.128 UR8, c[0x0][0xb10] ;  /* 0x00016200ff08a7ac */ /* 0x000ea20008000c00 */
[C---:B------:R-:W-:Y:S02]  /*63b0*/  ISETP.NE.U32.AND P1, PT, R4.reuse, RZ, PT ;  /* 0x000000ff0400720c */ /* 0x040fe40003f25070 */
[----:B------:R-:W-:Y:S02]  /*63c0*/  ISETP.NE.U32.AND P0, PT, R4, RZ, PT ;  /* 0x000000ff0400720c */ /* 0x000fe40003f05070 */
[C---:B------:R-:W-:Y:S02]  /*63d0*/  ISETP.NE.AND.EX P1, PT, R5.reuse, RZ, PT, P1 ;  /* 0x000000ff0500720c */ /* 0x040fe40003f25310 */
[----:B------:R-:W-:Y:S01]  /*63e0*/  ISETP.NE.AND.EX P0, PT, R5, RZ, PT, P0 ;  /* 0x000000ff0500720c */ /* 0x000fe20003f05300 */
[----:B------:R-:W3:Y:S01]  /*63f0*/  @!UP2 LDCU UR5, c[0x0][0xb0c] ;  /* 0x00016180ff05a7ac */ /* 0x000ee20008000800 */
[----:B------:R-:W-:Y:S01]  /*6400*/  SHF.L.U32 R6, R15, 0x1f, RZ ;  /* 0x0000001f0f067819 */ /* 0x000fe200000006ff */
[----:B--2---:R-:W-:Y:S04]  /*6410*/  UIMAD.WIDE.U32 UR16, UR15, UR8, URZ ;  /* 0x000000080f1072a5 */ /* 0x004fe8000f8e00ff */
[----:B------:R-:W-:Y:S02]  /*6420*/  @!UP2 USHF.R.U32.HI UR4, URZ, UR9, UR17 ;  /* 0x00000009ff04a299 */ /* 0x000fe40008011611 */
[----:B------:R-:W-:Y:S02]  /*6430*/  UIMAD.WIDE.U32 UR16, UR14, UR11, URZ ;  /* 0x0000000b0e1072a5 */ /* 0x000fe4000f8e00ff */
[----:B---3--:R-:W-:Y:S04]  /*6440*/  @!UP2 UISETP.NE.AND UP0, UPT, UR5, 0x1, UPT ;  /* 0x000000010500a88c */ /* 0x008fe8000bf05270 */
[----:B------:R-:W-:Y:S02]  /*6450*/  @!UP2 USEL UR8, UR15, UR4, !UP0 ;  /* 0x000000040f08a287 */ /* 0x000fe4000c000000 */
[----:B------:R-:W-:Y:S01]  /*6460*/  @!UP2 UISETP.NE.AND UP0, UPT, UR10, 0x1, UPT ;  /* 0x000000010a00a88c */ /* 0x000fe2000bf05270 */
[----:B------:R-:W2:Y:S02]  /*6470*/  @!UP2 LDCU UR4, c[0x0][0xb20] ;  /* 0x00016400ff04a7ac */ /* 0x000ea40008000800 */
[----:B--2---:R-:W-:Y:S04]  /*6480*/  @!UP2 USHF.R.U32.HI UR4, URZ, UR4, UR17 ;  /* 0x00000004ff04a299 */ /* 0x004fe80008011611 */
[----:B------:R-:W-:Y:S04]  /*6490*/  @!UP2 USEL UR9, UR14, UR4, !UP0 ;  /* 0x000000040e09a287 */ /* 0x000fe8000c000000 */
[----:B------:R-:W-:Y:S02]  /*64a0*/  @!UP2 UIADD3 UR4, UPT, UPT, -UR8, UR9, URZ ;  /* 0x000000090804a290 */ /* 0x000fe4000fffe1ff */
[----:B------:R-:W-:Y:S02]  /*64b0*/  @!UP2 UIADD3 UR8, UPT, UPT, UR8, -UR9, URZ ;  /* 0x800000090808a290 */ /* 0x000fe4000fffe0ff */
[----:B------:R-:W-:Y:S02]  /*64c0*/  @!UP2 UIMAD UR15, UR4, UR5, UR15 ;  /* 0x00000005040fa2a4 */ /* 0x000fe4000f8e020f */
[----:B------:R-:W-:Y:S01]  /*64d0*/  @!UP2 UIMAD UR14, UR8, UR10, UR14 ;  /* 0x0000000a080ea2a4 */ /* 0x000fe2000f8e020e */
[----:B------:R-:W-:Y:S11]  /*64e0*/  BRA.U UP3, `(.L_x_126) ;  /* 0x0000000103107547 */ /* 0x000ff6000b800000 */
[----:B------:R-:W-:Y:S04]  /*64f0*/  MOV R7, UR26 ;  /* 0x0000001a00077c02 */ /* 0x000fe80008000f00 */
[----:B------:R-:W-:Y:S04]  /*6500*/  SHF.L.U32 R7, R7, 0x1f, RZ ;  /* 0x0000001f07077819 */ /* 0x000fe800000006ff */
[----:B------:R-:W2:Y:S02]  /*6510*/  SYNCS.PHASECHK.TRANS64.TRYWAIT P2, [UR19+0x2a8], R7 ;  /* 0x0002a807ff0075a7 */ /* 0x000ea40008041113 */
[----:B--2---:R-:W-:Y:S05]  /*6520*/  @!P2 BRA `(.L_x_127) ;  /* 0x000000400024a947 */ /* 0x004fea0003800000 */
.L_x_126:
[----:B------:R-:W-:Y:S05]  /*6530*/  @!P1 BRA `(.L_x_128) ;  /* 0x00000000002c9947 */ /* 0x000fea0003800000 */
[----:B----4-:R-:W-:Y:S01]  /*6540*/  ISETP.NE.U32.AND P1, PT, R2, RZ, PT ;  /* 0x000000ff0200720c */ /* 0x010fe20003f25070 */
[----:B------:R-:W-:Y:S03]  /*6550*/  IMAD.MOV.U32 R147, RZ, RZ, 0x1 ;  /* 0x00000001ff937424 */ /* 0x000fe600078e00ff */
[----:B------:R-:W-:Y:S11]  /*6560*/  ISETP.NE.AND.EX P1, PT, R3, RZ, PT, P1 ;  /* 0x000000ff0300720c */ /* 0x000ff60003f25310 */
[----:B------:R-:W-:Y:S02]  /*6570*/  @!UPT UIADD3 URZ, UPT, UPT, URZ, URZ, URZ ;  /* 0x000000fffffff290 */ /* 0x000fe4000fffe0ff */
[----:B------:R-:W2:Y:S01]  /*6580*/  @P1 LDC.64 R8, c[0x0][0x888] ;  /* 0x00022200ff081b82 */ /* 0x000ea20000000a00 */
[----:B-1----:R-:W-:Y:S04]  /*6590*/  @P1 IMAD R0, R4, UR36, RZ ;  /* 0x0000002404001c24 */ /* 0x002fe8000f8e02ff */
[----:B--2---:R-:W-:Y:S04]  /*65a0*/  @P1 IMAD.WIDE R8, R0, 0x4, R8 ;  /* 0x0000000400081825 */ /* 0x004fe800078e0208 */
[----:B------:R-:W-:Y:S01]  /*65b0*/  HFMA2 R0, -RZ, RZ, 0, 5.9604644775390625e-08 ;  /* 0x00000001ff007431 */ /* 0x000fe200000001ff */
[----:B-----5:R2:W5:Y:S04]  /*65c0*/  @P1 LDG.E R72, desc[UR52][R8.64] ;  /* 0x0000003408481981 */ /* 0x020568000c1e1900 */
[----:B------:R-:W-:Y:S01]  /*65d0*/  @!P1 PRMT R147, R0, 0x7610, R147 ;  /* 0x0000761000939816 */ /* 0x000fe20000000093 */
[----:B--2---:R-:W3:Y:S06]  /*65e0*/  @!P1 LDC R72, c[0x0][0x880] ;  /* 0x00022000ff489b82 */ /* 0x004eec0000000800 */
.L_x_128:
[----:B---3-5:R-:W-:Y:S01]  /*65f0*/  @!P0 ISETP.EQ.AND P1, PT, R72, RZ, PT ;  /* 0x000000ff4800820c */ /* 0x028fe20003f22270 */
[----:B------:R-:W-:Y:S01]  /*6600*/  @!UPT UIADD3 URZ, UPT, UPT, URZ, URZ, URZ ;  /* 0x000000fffffff290 */ /* 0x000fe2000fffe0ff */
[----:B------:R-:W-:Y:S11]  /*6610*/  @!P0 BRA `(.L_x_129) ;  /* 0x0000000000188947 */ /* 0x000ff60003800000 */
[----:B------:R-:W-:Y:S02]  /*6620*/  LOP3.LUT P0, RZ, R147, 0xff, RZ, 0xc0, !PT ;  /* 0x000000ff93ff7812 */ /* 0x000fe4000780c0ff */
[----:B----4-:R-:W-:Y:S04]  /*6630*/  ISETP.NE.U32.AND P1, PT, R2, RZ, PT ;  /* 0x000000ff0200720c */ /* 0x010fe80003f25070 */
[----:B------:R-:W-:Y:S04]  /*6640*/  ISETP.NE.AND.EX P1, PT, R3, RZ, PT, P1 ;  /* 0x000000ff0300720c */ /* 0x000fe80003f25310 */
[----:B------:R-:W-:Y:S03]  /*6650*/  PLOP3.LUT P1, PT, P1, PT, PT, 0x8, 0x80 ;  /* 0x000000000080781c */ /* 0x000fe60000f2e170 */
[----:B------:R-:W-:Y:S11]  /*6660*/  @P0 ISETP.EQ.AND P1, PT, R72, RZ, PT ;  /* 0x000000ff4800020c */ /* 0x000ff60003f22270 */
[----:B------:R-:W-:Y:S02]  /*6670*/  @!UPT UIADD3 URZ, UPT, UPT, URZ, URZ, URZ ;  /* 0x000000fffffff290 */ /* 0x000fe4000fffe0ff */
.L_x_129:
[----:B------:R-:W2:Y:S01]  /*6680*/  SYNCS.PHASECHK.TRANS64.TRYWAIT P0, [UR19+0x298], R6 ;  /* 0x00029806ff0075a7 */ /* 0x000ea20008001113 */
[----:B------:R-:W-:Y:S02]  /*6690*/  ELECT P2, URZ, PT ;  /* 0x0000000000ff782f */ /* 0x000fe40003840000 */
[----:B------:R-:W-:Y:S01]  /*66a0*/  IADD3 R14, PT, PT, R14, 0x1, RZ ;  /* 0x000000010e0e7810 */ /* 0x000fe20007ffe0ff */
[----:B--2---:R-:W-:Y:S10]  /*66b0*/  @!P0 BRA `(.L_x_130) ;  /* 0x0000003c00d88947 */ /* 0x004ff40003800000 */
.L_x_258:
[----:B------:R-:W-:Y:S01]  /*66c0*/  PLOP3.LUT P1, PT, P1, P2, PT, 0xf2, 0x2f ;  /* 0x00000000002f781c */ /* 0x000fe20000f25e72 */
[----:B------:R-:W-:Y:S01]  /*66d0*/  UMOV UR16, 0x0 ;  /* 0x0000000000107882 */ /* 0x000fe20000000000 */
[----:B------:R-:W-:Y:S01]  /*66e0*/  UMOV UR17, 0x10000000 ;  /* 0x1000000000117882 */ /* 0x000fe20000000000 */
[----:B------:R-:W-:Y:S01]  /*66f0*/  UMOV UR12, UR36 ;  /* 0x00000024000c7c82 */ /* 0x000fe20008000000 */
[----:B------:R-:W-:Y:S01]  /*6700*/  LOP3.LUT R15, R15, 0x1, RZ, 0x3c, !PT ;  /* 0x000000010f0f7812 */ /* 0x000fe200078e3cff */
[----:B------:R-:W-:Y:S01]  /*6710*/  UPLOP3.LUT UP3, UPT, UPT, UPT, UPT, 0x80, 0x8 ;  /* 0x000000000008789c */ /* 0x000fe20003f6f070 */
[----:B------:R-:W-:Y:S07]  /*6720*/  UMOV UR36, UR29 ;  /* 0x0000001d00247c82 */ /* 0x000fee0008000000 */
[----:B-1----:R-:W-:Y:S01]  /*6730*/  @!P1 IADD3 R6, P0, PT, R16, 0x580, RZ ;  /* 0x0000058010069810 */ /* 0x002fe20007f1e0ff */
[----:B------:R-:W-:Y:S03]  /*6740*/  VOTEU.ALL UP0, P1 ;  /* 0x0000000000ff7886 */ /* 0x000fe60000800000 */
[----:B------:R-:W-:Y:S01]  /*6750*/  @!P1 R2UR UR5, R6 ;  /* 0x00000000060592ca */ /* 0x000fe200000e0000 */
[----:B------:R-:W-:Y:S01]  /*6760*/  @!P1 IMAD.X R0, RZ, RZ, R17, P0 ;  /* 0x000000ffff009224 */ /* 0x000fe200000e0611 */
[----:B------:R-:W-:Y:S01]  /*6770*/  @!UP0 USHF.L.U32 UR10, UR51, 0x6, URZ ;  /* 0x00000006330a8899 */ /* 0x000fe200080006ff */
[----:B------:R-:W-:Y:S01]  /*6780*/  ISETP.NE.AND P0, PT, R14, 0x2, PT ;  /* 0x000000020e00780c */ /* 0x000fe20003f05270 */
[----:B------:R-:W-:Y:S02]  /*6790*/  @!UP0 USHF.L.U32 UR11, UR50, 0x7, URZ ;  /* 0x00000007320b8899 */ /* 0x000fe400080006ff */
[----:B------:R-:W-:Y:S01]  /*67a0*/  @!P1 R2UR UR4, R0 ;  /* 0x00000000000492ca */ /* 0x000fe200000e0000 */
[----:B------:R-:W-:Y:S01]  /*67b0*/  @!UP0 UIADD3 UR8, UPT, UPT, UR19, 0x400, URZ ;  /* 0x0000040013088890 */ /* 0x000fe2000fffe0ff */
[----:B------:R-:W-:Y:S01]  /*67c0*/  SEL R0, RZ, 0x1, P0 ;  /* 0x00000001ff007807 */ /* 0x000fe20000000000 */
[----:B------:R-:W-:Y:S01]  /*67d0*/  @!UP0 UIADD3 UR9, UPT, UPT, UR19, 0x290, URZ ;  /* 0x0000029013098890 */ /* 0x000fe2000fffe0ff */
[----:B------:R-:W-:Y:S01]  /*67e0*/  SEL R14, R14, RZ, P0 ;  /* 0x000000ff0e0e7207 */ /* 0x000fe20000000000 */
[----:B------:R-:W-:Y:S01]  /*67f0*/  VOTEU.ALL UP0, P1 ;  /* 0x0000000000ff7886 */ /* 0x000fe20000800000 */
[----:B------:R-:W-:Y:S01]  /*6800*/  LOP3.LUT R13, R13, R0, RZ, 0x3c, !PT ;  /* 0x000000000d0d7212 */ /* 0x000fe200078e3cff */
[----:B------:R-:W-:Y:S01]  /*6810*/  IMAD.U32 R6, RZ, RZ, UR5 ;  /* 0x00000005ff067e24 */ /* 0x000fe2000f8e00ff */
[----:B------:R-:W-:Y:S02]  /*6820*/  UIADD3 UR51, UPT, UPT, UR14, UR48, URZ ;  /* 0x000000300e337290 */ /* 0x000fe4000fffe0ff */
[----:B------:R-:W-:Y:S03]  /*6830*/  UIADD3 UR50, UPT, UPT, UR15, UR49, URZ ;  /* 0x000000310f327290 */ /* 0x000fe6000fffe0ff */
[----:B------:R-:W-:Y:S01]  /*6840*/  IMAD.U32 R7, RZ, RZ, UR4 ;  /* 0x00000004ff077e24 */ /* 0x000fe2000f8e00ff */
[----:B------:R-:W-:Y:S04]  /*6850*/  @!P1 R2UR UR4, R6 ;  /* 0x00000000060492ca */ /* 0x000fe800000e0000 */
[----:B------:R-:W-:Y:S11]  /*6860*/  @!P1 R2UR UR5, R7 ;  /* 0x00000000070592ca */ /* 0x000ff600000e0000 */
[----:B------:R-:W-:Y:S02]  /*6870*/  @!UPT UIADD3 URZ, UPT, UPT, URZ, URZ, URZ ;  /* 0x000000fffffff290 */ /* 0x000fe4000fffe0ff */
[----:B------:R3:W-:Y:S01]  /*6880*/  @!UP0 UTMALDG.3D [UR8], [UR4], desc[UR16] ;  /* 0x00001008040085b4 */ /* 0x0007e20008011000 */
[----:B------:R3:W-:Y:S01]  /*6890*/  @!P1 SYNCS.ARRIVE.TRANS64.RED.A0TR RZ, [UR19+0x290], R12 ;  /* 0x0002900cffff99a7 */ /* 0x0007e20008300413 */
[----:B------:R-:W-:Y:S01]  /*68a0*/  SYNCS.ARRIVE.TRANS64.RED.A1T0 RZ, [UR54], RZ ;  /* 0x000000ffffff79a7 */ /* 0x000fe20008100436 */
[----:B------:R-:W-:Y:S05]  /*68b0*/  BRA.U UP1, `(.L_x_131) ;  /* 0xfffffff501a87547 */ /* 0x000fea000b83ffff */
[----:B------:R-:W-:Y:S07]  /*68c0*/  MOV R0, UR19 ;  /* 0x0000001300007c02 */ /* 0x000fee0008000f00 */
.L_x_132:
[----:B-1--4-:R-:W-:-:S04]  /*68d0*/  SHF.L.U32 R2, R15, 0x1f, RZ ;  /* 0x0000001f0f027819 */ /* 0x012fc800000006ff */
[----:B------:R1:W2:Y:S03]  /*68e0*/  SYNCS.PHASECHK.TRANS64.TRYWAIT P0, [R0+URZ+0x298], R2 ;  /* 0x00029802000075a7 */ /* 0x0002a600080011ff */
[----:B--2---:R-:W-:Y:S05]  /*68f0*/  @!P0 NANOSLEEP.SYNCS 0x989680 ;  /* 0x009896800000895d */ /* 0x004fea0003900000 */
[----:B------:R-:W2:Y:S02]  /*6900*/  @!P0 SYNCS.PHASECHK.TRANS64 P0, [R0+URZ+0x298], R2 ;  /* 0x00029802000085a7 */ /* 0x000ea400080010ff */
[----:B--23--:R-:W-:Y:S05]  /*6910*/  @P0 EXIT ;  /* 0x000000000000094d */ /* 0x00cfea0003800000 */
[----:B------:R-:W-:Y:S05]  /*6920*/  BRA `(.L_x_132) ;  /* 0xfffffffc00e87947 */ /* 0x000fea000383ffff */
.L_x_123:
[----:B------:R-:W-:-:S06]  /*6930*/  UISETP.GE.AND UP0, UPT, UR11, 0x4, UPT ;  /* 0x000000040b00788c */ /* 0x000fcc000bf06270 */
[----:B------:R-:W-:-:S13]  /*6940*/  PLOP3.LUT P0, PT, PT, PT, UP0, 0x80, 0x8 ;  /* 0x000000000008781c */ /* 0x000fda0003f0f008 */
[----:B------:R-:W-:Y:S05]  /*6950*/  @!P0 EXIT ;  /* 0x000000000000894d */ /* 0x000fea0003800000 */
[----:B------:R-:W-:Y:S01]  /*6960*/  BAR.SYNC.DEFER_BLOCKING 0x6, 0xa0 ;  /* 0x0182800000007b1d */ /* 0x000fe20000010000 */
[C---:B------:R-:W-:Y:S01]  /*6970*/  IMAD.SHL.U32 R146, R142.reuse, 0x40, RZ ;  /* 0x000000408e927824 */ /* 0x040fe200078e00ff */
[C---:B------:R-:W-:Y:S01]  /*6980*/  R2P PR, R142.reuse, 0x6 ;  /* 0x000000068e007804 */ /* 0x040fe20000000000 */
[----:B------:R-:W-:Y:S02]  /*6990*/  IMAD.SHL.U32 R2, R142, 0x8, RZ ;  /* 0x000000088e027824 */ /* 0x000fe400078e00ff */
[----:B------:R-:W-:Y:S02]  /*69a0*/  HFMA2 R68, -RZ, RZ, 0, 0 ;  /* 0x00000000ff447431 */ /* 0x000fe400000001ff */
[----:B------:R-:W-:Y:S01]  /*69b0*/  IMAD.MOV.U32 R144, RZ, RZ, 0x20 ;  /* 0x00000020ff907424 */ /* 0x000fe200078e00ff */
[----:B------:R-:W-:Y:S01]  /*69c0*/  UMOV UR57, 0x400 ;  /* 0x0000040000397882 */ /* 0x000fe20000000000 */
[----:B------:R-:W1:Y:S01]  /*69d0*/  LDC.64 R134, c[0x0][0x888] ;  /* 0x00022200ff867b82 */ /* 0x000e620000000a00 */
[----:B------:R-:W-:Y:S01]  /*69e0*/  ULEA UR57, UR54, UR57, 0x18 ;  /* 0x0000003936397291 */ /* 0x000fe2000f8ec0ff */
[----:B------:R-:W-:Y:S01]  /*69f0*/  LOP3.LUT R3, R146, 0x180, RZ, 0xc0, !PT ;  /* 0x0000018092037812 */ /* 0x000fe200078ec0ff */
[----:B------:R-:W-:Y:S01]  /*6a00*/  IMAD.MOV.U32 R145, RZ, RZ, 0x10 ;  /* 0x00000010ff917424 */ /* 0x000fe200078e00ff */
[----:B------:R-:W-:Y:S01]  /*6a10*/  SEL R144, R144, 0xffffffe0, !P2 ;  /* 0xffffffe090907807 */ /* 0x000fe20005000000 */
[----:B------:R-:W-:Y:S01]  /*6a20*/  IMAD.U32 R69, R142, 0x10000, RZ ;  /* 0x000100008e457824 */ /* 0x000fe200078e00ff */
[----:B------:R-:W-:Y:S01]  /*6a30*/  LOP3.LUT R2, R3, 0x30, R2, 0xf8, !PT ;  /* 0x0000003003027812 */ /* 0x000fe200078ef802 */
[----:B------:R-:W-:Y:S01]  /*6a40*/  UIADD3 UR4, UPT, UPT, UR57, 0x2400, URZ ;  /* 0x0000240039047890 */ /* 0x000fe2000fffe0ff */
[----:B------:R-:W2:Y:S01]  /*6a50*/  LDC.64 R140, c[0x0][0x890] ;  /* 0x00022400ff8c7b82 */ /* 0x000ea20000000a00 */
[----:B------:R-:W-:-:S02]  /*6a60*/  SEL R145, R145, 0xfffffff0, !P1 ;  /* 0xfffffff091917807 */ /* 0x000fc40004800000 */
[----:B------:R-:W-:Y:S02]  /*6a70*/  CS2R R152, SRZ ;  /* 0x0000000000987805 */ /* 0x000fe4000001ff00 */
[----:B------:R-:W-:Y:S02]  /*6a80*/  LOP3.LUT R146, R2, 0x1e40, R146, 0xf8, !PT ;  /* 0x00001e4002927812 */ /* 0x000fe400078ef892 */
[----:B------:R-:W-:Y:S02]  /*6a90*/  CS2R R150, SRZ ;  /* 0x0000000000967805 */ /* 0x000fe4000001ff00 */
[----:B------:R-:W-:Y:S01]  /*6aa0*/  SHF.R.U32.HI R143, RZ, 0x4, R144 ;  /* 0x00000004ff8f7819 */ /* 0x000fe20000011690 */
[----:B------:R-:W-:Y:S01]  /*6ab0*/  IMAD.U32 R154, RZ, RZ, UR4 ;  /* 0x00000004ff9a7e24 */ /* 0x000fe2000f8e00ff */
[----:B------:R-:W-:Y:S01]  /*6ac0*/  LOP3.LUT R69, R69, 0x600000, RZ, 0xc0, !PT ;  /* 0x0060000045457812 */ /* 0x000fe200078ec0ff */
[----:B------:R-:W3:Y:S01]  /*6ad0*/  LDC.64 R138, c[0x0][0x8b0] ;  /* 0x00022c00ff8a7b82 */ /* 0x000ee20000000a00 */
[----:B------:R-:W4:Y:S01]  /*6ae0*/  LDS R0, [UR57+0x360] ;  /* 0x00036039ff007984 */ /* 0x000f220008000800 */
[----:B------:R-:W-:Y:S01]  /*6af0*/  VIADD R2, R146, UR57 ;  /* 0x0000003992027c36 */ /* 0x000fe20008000000 */
[C---:B------:R-:W-:Y:S01]  /*6b00*/  LEA.HI R143, R145.reuse, R143, RZ, 0x1c ;  /* 0x0000008f918f7211 */ /* 0x040fe200078fe0ff */
[----:B------:R-:W1:Y:S02]  /*6b10*/  LDCU UR59, c[0x0][0x370] ;  /* 0x00006e00ff3b77ac */ /* 0x000e640008000800 */
[--C-:B------:R-:W-:Y:S01]  /*6b20*/  IMAD.IADD R145, R145, 0x1, R2.reuse ;  /* 0x0000000191917824 */ /* 0x100fe200078e0202 */
[----:B------:R-:W-:Y:S01]  /*6b30*/  IADD3 R144, PT, PT, R144, R2, RZ ;  /* 0x0000000290907210 */ /* 0x000fe20007ffe0ff */
[----:B------:R-:W1:Y:S01]  /*6b40*/  LDC.64 R136, c[0x0][0x8a8] ;  /* 0x00022a00ff887b82 */ /* 0x000e620000000a00 */
[----:B------:R-:W-:Y:S01]  /*6b50*/  IMAD R143, R143, 0x10, R2 ;  /* 0x000000108f8f7824 */ /* 0x000fe200078e0202 */
[----:B------:R-:W1:Y:S01]  /*6b60*/  LDCU.64 UR62, c[0x0][0x348] ;  /* 0x00006900ff3e77ac */ /* 0x000e620008000a00 */
[----:B------:R-:W1:Y:S01]  /*6b70*/  LDCU UR41, c[0x0][0xb0c] ;  /* 0x00016180ff2977ac */ /* 0x000e620008000800 */
[----:B------:R-:W1:Y:S01]  /*6b80*/  LDCU UR55, c[0x0][0xb20] ;  /* 0x00016400ff3777ac */ /* 0x000e620008000800 */
[----:B------:R-:W1:Y:S01]  /*6b90*/  LDCU UR40, c[0x0][0xb30] ;  /* 0x00016600ff2877ac */ /* 0x000e620008000800 */
[----:B------:R-:W1:Y:S01]  /*6ba0*/  LDCU.64 UR38, c[0x0][0xb28] ;  /* 0x00016500ff2677ac */ /* 0x000e620008000a00 */
[----:B------:R-:W1:Y:S01]  /*6bb0*/  LDCU.128 UR44, c[0x0][0xb10] ;  /* 0x00016200ff2c77ac */ /* 0x000e620008000c00 */
[----:B------:R-:W1:Y:S01]  /*6bc0*/  LDCU UR58, c[0x0][0x374] ;  /* 0x00006e80ff3a77ac */ /* 0x000e620008000800 */
[----:B------:R-:W-:Y:S01]  /*6bd0*/  UIADD3 UR56, UPT, UPT, UR57, 0x400, URZ ;  /* 0x0000040039387890 */ /* 0x000fe2000fffe0ff */
[----:B--2-4-:R-:W-:-:S11]  /*6be0*/  IMAD.IADD R69, R0, 0x1, R69 ;  /* 0x0000000100457824 */ /* 0x014fd600078e0245 */
.L_x_150:
[----:B------:R-:W-:Y:S02]  /*6bf0*/  LEA R3, R150, UR57, 0x3 ;  /* 0x0000003996037c11 */ /* 0x000fe4000f8e18ff */
[----:B------:R-:W-:Y:S02]  /*6c00*/  SHF.L.U32 R0, R152, 0x1f, RZ ;  /* 0x0000001f98007819 */ /* 0x000fe400000006ff */
[----:B------:R-:W-:Y:S02]  /*6c10*/  LEA R4, R150, UR57, 0x4 ;  /* 0x0000003996047c11 */ /* 0x000fe4000f8e20ff */
[----:B--2---:R-:W2:Y:S02]  /*6c20*/  SYNCS.PHASECHK.TRANS64.TRYWAIT P0, [R3+URZ+0x2b0], R0 ;  /* 0x0002b000030075a7 */ /* 0x004ea400080011ff */
[----:B-12---:R-:W-:Y:S05]  /*6c30*/  @!P0 BRA `(.L_x_133) ;  /* 0x0000003800908947 */ /* 0x006fea0003800000 */
.L_x_259:
[----:B------:R-:W4:Y:S01]  /*6c40*/  LDS.128 R4, [R4+0x340] ;  /* 0x0003400004047984 */ /* 0x000f220000000c00 */
[----:B------:R-:W-:Y:S01]  /*6c50*/  UISETP.GE.AND UP0, UPT, UR37, 0x1, UPT ;  /* 0x000000012500788c */ /* 0x000fe2000bf06270 */
[----:B------:R-:W-:Y:S01]  /*6c60*/  @!PT LDS RZ, [RZ] ;  /* 0x00000000fffff984 */ /* 0x000fe20000000800 */
[----:B------:R-:W-:Y:S01]  /*6c70*/  @!PT LDS RZ, [RZ] ;  /* 0x00000000fffff984 */ /* 0x000fe20000000800 */
[----:B------:R-:W-:Y:S01]  /*6c80*/  @!PT LDS RZ, [RZ] ;  /* 0x00000000fffff984 */ /* 0x000fe20000000800 */
[----:B------:R-:W-:Y:S01]  /*6c90*/  @!PT LDS RZ, [RZ] ;  /* 0x00000000fffff984 */ /* 0x000fe20000000800 */
[----:B------:R1:W-:Y:S06]  /*6ca0*/  MEMBAR.ALL.CTA ;  /* 0x0000000000007992 */ /* 0x0003ec0000008000 */
[----:B-1----:R-:W1:Y:S01]  /*6cb0*/  FENCE.VIEW.ASYNC.S ;  /* 0x00000000000073c6 */ /* 0x002e620000000000 */
[----:B----4-:R-:W-:Y:S11]  /*6cc0*/  LOP3.LUT P0, RZ, R6, 0x1, RZ, 0xc0, !PT ;  /* 0x0000000106ff7812 */ /* 0x010ff6000780c0ff */
[----:B------:R-:W-:Y:S02]  /*6cd0*/  @!UPT UIADD3 URZ, UPT, UPT, URZ, URZ, URZ ;  /* 0x000000fffffff290 */ /* 0x000fe4000fffe0ff */
[----:B-1----:R-:W-:Y:S01]  /*6ce0*/  VOTEU.ANY UP1, P0 ;  /* 0x0000000000ff7886 */ /* 0x002fe20000020100 */
[----:B------:R-:W-:Y:S01]  /*6cf0*/  PLOP3.LUT P0, PT, PT, PT, UP1, 0x80, 0x8 ;  /* 0x000000000008781c */ /* 0x000fe20003f0f018 */
[----:B------:R-:W-:Y:S11]  /*6d00*/  UP2UR UR61, UPR, URZ, 0x2 ;  /* 0x00000002ff3d7883 */ /* 0x000ff60008000000 */
[----:B------:R-:W-:Y:S01]  /*6d10*/  @!UPT UIADD3 URZ, UPT, UPT, URZ, URZ, URZ ;  /* 0x000000fffffff290 */ /* 0x000fe2000fffe0ff */
[----:B--2---:R-:W-:Y:S02]  /*6d20*/  @P0 SHF.R.U32.HI R0, RZ, 0x10, R5 ;  /* 0x00000010ff000819 */ /* 0x004fe40000011605 */
        /* <DEDUP_REMOVED lines=13> */
[----:B------:R-:W-:Y:S02]  /*6e00*/  UISETP.NE.AND UP0, UPT, UR46, 0x1, UPT ;  /* 0x000000012e00788c */ /* 0x000fe4000bf05270 */
[----:B------:R-:W-:Y:S02]  /*6e10*/  USHF.R.U32.HI UR15, URZ, UR55, UR15 ;  /* 0x00000037ff0f7299 */ /* 0x000fe4000801160f */
[----:B------:R-:W-:Y:S02]  /*6e20*/  UIMAD.WIDE.U32 UR18, UR59, UR44, URZ ;  /* 0x0000002c3b1272a5 */ /* 0x000fe4000f8e00ff */
[----:B------:R-:W-:Y:S02]  /*6e30*/  UIMAD.WIDE.U32 UR20, UR42, UR47, URZ ;  /* 0x0000002f2a1472a5 */ /* 0x000fe4000f8e00ff */
[----:B------:R-:W-:Y:S02]  /*6e40*/  USEL UR4, UR58, UR15, !UP0 ;  /* 0x0000000f3a047287 */ /* 0x000fe4000c000000 */
[----:B------:R-:W-:Y:S02]  /*6e50*/  UISETP.NE.AND UP2, UPT, UR37, 0x1, UPT ;  /* 0x000000012500788c */ /* 0x000fe4000bf45270 */
[----:B------:R-:W-:Y:S02]  /*6e60*/  USHF.R.U32.HI UR14, URZ, UR45, UR19 ;  /* 0x0000002dff0e7299 */ /* 0x000fe40008011613 */
[----:B------:R-:W-:Y:S02]  /*6e70*/  USHF.R.U32.HI UR15, URZ, UR55, UR21 ;  /* 0x00000037ff0f7299 */ /* 0x000fe40008011615 */
[----:B------:R-:W-:Y:S02]  /*6e80*/  UIMAD.WIDE.U32 UR18, UR4, UR38, URZ ;  /* 0x00000026041272a5 */ /* 0x000fe4000f8e00ff */
[----:B------:R-:W-:Y:S02]  /*6e90*/  UISETP.NE.AND UP1, UPT, UR41, 0x1, UPT ;  /* 0x000000012900788c */ /* 0x000fe4000bf25270 */
[----:B------:R-:W-:Y:S02]  /*6ea0*/  UIMAD.WIDE.U32 UR16, UR43, UR44, URZ ;  /* 0x0000002c2b1072a5 */ /* 0x000fe4000f8e00ff */
[----:B------:R-:W-:Y:S02]  /*6eb0*/  USEL UR8, UR42, UR15, !UP0 ;  /* 0x0000000f2a087287 */ /* 0x000fe4000c000000 */
[----:B------:R-:W-:Y:S02]  /*6ec0*/  USEL UR9, UR59, UR14, !UP1 ;  /* 0x0000000e3b097287 */ /* 0x000fe4000c800000 */
[----:B------:R-:W-:Y:S02]  /*6ed0*/  USHF.R.U32.HI UR14, URZ, UR45, UR17 ;  /* 0x0000002dff0e7299 */ /* 0x000fe40008011611 */
[----:B------:R-:W-:Y:S02]  /*6ee0*/  UIMAD.WIDE.U32 UR16, UR9, UR38, URZ ;  /* 0x00000026091072a5 */ /* 0x000fe4000f8e00ff */
[----:B------:R-:W-:Y:S02]  /*6ef0*/  USEL UR5, UR43, UR14, !UP1 ;  /* 0x0000000e2b057287 */ /* 0x000fe4000c800000 */
[----:B------:R-:W-:Y:S02]  /*6f00*/  @UP2 USHF.R.U32.HI UR9, URZ, UR39, UR17 ;  /* 0x00000027ff092299 */ /* 0x000fe40008011611 */
[----:B------:R-:W-:Y:S02]  /*6f10*/  UIMAD.WIDE.U32 UR12, UR8, UR38, URZ ;  /* 0x00000026080c72a5 */ /* 0x000fe4000f8e00ff */
[----:B------:R-:W-:Y:S02]  /*6f20*/  UIMAD UR6, UR37, UR9, URZ ;  /* 0x00000009250672a4 */ /* 0x000fe4000f8e02ff */
[----:B------:R-:W-:Y:S01]  /*6f30*/  USHF.R.U32.HI UR11, URZ, UR39, UR13 ;  /* 0x00000027ff0b7299 */ /* 0x000fe2000801160d */
[----:B------:R-:W-:Y:S02]  /*6f40*/  UMOV UR15, UR19 ;  /* 0x00000013000f7c82 */ /* 0x000fe40008000000 */
[----:B------:R-:W-:Y:S02]  /*6f50*/  @UP2 USHF.R.U32.HI UR4, URZ, UR39, UR15 ;  /* 0x00000027ff042299 */ /* 0x000fe4000801160f */
[----:B------:R-:W-:Y:S02]  /*6f60*/  USEL UR12, UR8, UR11, !UP2 ;  /* 0x0000000b080c7287 */ /* 0x000fe4000d000000 */
[----:B------:R-:W-:Y:S02]  /*6f70*/  UIMAD UR4, UR37, UR4, URZ ;  /* 0x00000004250472a4 */ /* 0x000fe4000f8e02ff */
[----:B------:R-:W-:Y:S02]  /*6f80*/  UIADD3 UR11, UPT, UPT, -UR12, URZ, URZ ;  /* 0x000000ff0c0b7290 */ /* 0x000fe4000fffe1ff */
[----:B------:R-:W-:Y:S02]  /*6f90*/  UISETP.GE.AND UP0, UPT, UR8, UR4, UPT ;  /* 0x000000040800728c */ /* 0x000fe4000bf06270 */
[----:B------:R-:W-:Y:S02]  /*6fa0*/  UIMAD UR11, UR37, UR11, UR8 ;  /* 0x0000000b250b72a4 */ /* 0x000fe4000f8e0208 */
[----:B------:R-:W-:Y:S02]  /*6fb0*/  UISETP.GE.OR UP0, UPT, UR5, UR6, UP0 ;  /* 0x000000060500728c */ /* 0x000fe40008706670 */
[----:B------:R-:W-:Y:S02]  /*6fc0*/  UIMAD.WIDE.U32 UR6, UR5, UR38, URZ ;  /* 0x00000026050672a5 */ /* 0x000fe4000f8e00ff */
[----:B------:R-:W-:Y:S04]  /*6fd0*/  UIADD3 UR6, UPT, UPT, -UR8, URZ, URZ ;  /* 0x000000ff08067290 */ /* 0x000fe8000fffe1ff */
[----:B------:R-:W-:Y:S03]  /*6fe0*/  UIMAD UR42, UR46, UR6, UR42 ;  /* 0x000000062e2a72a4 */ /* 0x000fe6000f8e022a */
[----:B------:R-:W-:Y:S02]  /*6ff0*/  @!UP0 USHF.R.U32.HI UR4, URZ, UR39, UR7 ;  /* 0x00000027ff048299 */ /* 0x000fe40008011607 */
[----:B------:R-:W-:Y:S02]  /*7000*/  UIADD3 UR7, UPT, UPT, -UR5, URZ, URZ ;  /* 0x000000ff05077290 */ /* 0x000fe4000fffe1ff */
[----:B------:R-:W-:Y:S02]  /*7010*/  @!UP0 USEL UR4, UR5, UR4, !UP2 ;  /* 0x0000000405048287 */ /* 0x000fe4000d000000 */
[----:B------:R-:W-:Y:S02]  /*7020*/  UIMAD UR43, UR41, UR7, UR43 ;  /* 0x00000007292b72a4 */ /* 0x000fe4000f8e022b */
[----:B------:R-:W-:Y:S02]  /*7030*/  @!UP0 UIMAD UR10, UR9, UR11, UR4 ;  /* 0x0000000b090a82a4 */ /* 0x000fe4000f8e0204 */
[----:B------:R-:W-:Y:S04]  /*7040*/  @!UP0 UIADD3 UR11, UPT, UPT, UR12, -UR4, URZ ;  /* 0x800000040c0b8290 */ /* 0x000fe8000fffe0ff */
[----:B------:R-:W-:Y:S03]  /*7050*/  @!UP0 UIMAD UR8, UR11, UR37, UR5 ;  /* 0x000000250b0882a4 */ /* 0x000fe6000f8e0205 */
[----:B------:R-:W-:Y:S02]  /*7060*/  @!UP0 UMOV UR5, UR10 ;  /* 0x0000000a00058c82 */ /* 0x000fe40008000000 */
[----:B------:R-:W-:Y:S02]  /*7070*/  UIMAD UR43, UR5, UR41, UR43 ;  /* 0x00000029052b72a4 */ /* 0x000fe4000f8e022b */
[----:B------:R-:W-:Y:S11]  /*7080*/  UIMAD UR42, UR8, UR46, UR42 ;  /* 0x0000002e082a72a4 */ /* 0x000ff6000f8e022a */
[----:B------:R-:W-:Y:S01]  /*7090*/  @!UPT UIADD3 URZ, UPT, UPT, URZ, URZ, URZ ;  /* 0x000000fffffff290 */ /* 0x000fe2000fffe0ff */
.L_x_134:
[----:B------:R-:W-:Y:S01]  /*70a0*/  UISETP.NE.AND UP0, UPT, UR40, 0x1, UPT ;  /* 0x000000012800788c */ /* 0x000fe2000bf05270 */
[----:B------:R-:W-:Y:S10]  /*70b0*/  IADD3 R150, PT, PT, R150, 0x1, RZ ;  /* 0x0000000196967810 */ /* 0x000ff40007ffe0ff */
[----:B------:R-:W2:Y:S01]  /*70c0*/  @!UP0 LDCU.128 UR8, c[0x0][0xb10] ;  /* 0x00016200ff0887ac */ /* 0x000ea20008000c00 */
[----:B------:R-:W4:Y:S01]  /*70d0*/  @!UP0 LDCU UR5, c[0x0][0xb0c] ;  /* 0x00016180ff0587ac */ /* 0x000f220008000800 */
[----:B------:R-:W3:Y:S01]  /*70e0*/  @!UP0 LDCU UR4, c[0x0][0xb20] ;  /* 0x00016400ff0487ac */ /* 0x000ee20008000800 */
[----:B--2---:R-:W-:Y:S02]  /*70f0*/  UIMAD.WIDE.U32 UR6, UR43, UR8, URZ ;  /* 0x000000082b0672a5 */ /* 0x004fe4000f8e00ff */
[----:B------:R-:W-:Y:S02]  /*7100*/  UIMAD.WIDE.U32 UR12, UR42, UR11, URZ ;  /* 0x0000000b2a0c72a5 */ /* 0x000fe4000f8e00ff */
[----:B------:R-:W-:Y:S02]  /*7110*/  @!UP0 UISETP.NE.AND UP1, UPT, UR10, 0x1, UPT ;  /* 0x000000010a00888c */ /* 0x000fe4000bf25270 */
[----:B------:R-:W-:Y:S02]  /*7120*/  @!UP0 USHF.R.U32.HI UR7, URZ, UR9, UR7 ;  /* 0x00000009ff078299 */ /* 0x000fe40008011607 */
[----:B----4-:R-:W-:Y:S02]  /*7130*/  @!UP0 UISETP.NE.AND UP2, UPT, UR5, 0x1, UPT ;  /* 0x000000010500888c */ /* 0x010fe4000bf45270 */
[----:B---3--:R-:W-:Y:S02]  /*7140*/  @!UP0 USHF.R.U32.HI UR4, URZ, UR4, UR13 ;  /* 0x00000004ff048299 */ /* 0x008fe4000801160d */
[----:B------:R-:W-:Y:S02]  /*7150*/  @!UP0 USEL UR7, UR43, UR7, !UP2 ;  /* 0x000000072b078287 */ /* 0x000fe4000d000000 */
[----:B------:R-:W-:Y:S04]  /*7160*/  @!UP0 USEL UR6, UR42, UR4, !UP1 ;  /* 0x000000042a068287 */ /* 0x000fe8000c800000 */
[----:B------:R-:W-:Y:S02]  /*7170*/  @!UP0 UIADD3 UR4, UPT, UPT, -UR7, UR6, URZ ;  /* 0x0000000607048290 */ /* 0x000fe4000fffe1ff */
[----:B------:R-:W-:Y:S02]  /*7180*/  @!UP0 UIADD3 UR6, UPT, UPT, UR7, -UR6, URZ ;  /* 0x8000000607068290 */ /* 0x000fe4000fffe0ff */
[----:B------:R-:W-:Y:S02]  /*7190*/  @!UP0 UIMAD UR43, UR4, UR5, UR43 ;  /* 0x00000005042b82a4 */ /* 0x000fe4000f8e022b */
[----:B------:R-:W-:Y:S02]  /*71a0*/  @!UP0 UIMAD UR42, UR6, UR10, UR42 ;  /* 0x0000000a062a82a4 */ /* 0x000fe4000f8e022a */
[----:B------:R-:W-:Y:S09]  /*71b0*/  ULOP3.LUT UP0, URZ, UR56, 0x1b0, URZ, 0xc0, !UPT ;  /* 0x000001b038ff7892 */ /* 0x000ff2000f80c0ff */
[----:B------:R-:W-:Y:S05]  /*71c0*/  BRA.U !UP0, `(.L_x_135) ;  /* 0x0000000108407547 */ /* 0x000fea000b800000 */
[----:B------:R-:W2:Y:S01]  /*71d0*/  LDCU.64 UR8, c[0x4][0x80] ;  /* 0x01001000ff0877ac */ /* 0x000ea20008000a00 */
[----:B------:R-:W-:Y:S01]  /*71e0*/  MOV R3, 0x0 ;  /* 0x0000000000037802 */ /* 0x000fe20000000f00 */
[----:B------:R-:W-:Y:S02]  /*71f0*/  HFMA2 R12, -RZ, RZ, 0, 5.9604644775390625e-08 ;  /* 0x00000001ff0c7431 */ /* 0x000fe400000001ff */
[----:B------:R-:W-:Y:S02]  /*7200*/  IMAD.MOV.U32 R8, RZ, RZ, 0x70 ;  /* 0x00000070ff087424 */ /* 0x000fe400078e00ff */
[----:B------:R-:W-:Y:S01]  /*7210*/  IMAD.MOV.U32 R13, RZ, RZ, RZ ;  /* 0x000000ffff0d7224 */ /* 0x000fe200078e00ff */
[----:B------:R-:W3:Y:S01]  /*7220*/  LDCU.64 UR6, c[0x4][0x88] ;  /* 0x01001100ff0677ac */ /* 0x000ee20008000a00 */
[----:B------:R-:W4:Y:S01]  /*7230*/  LDC.64 R2, c[0x4][R3] ;  /* 0x0100000003027b82 */ /* 0x000f220000000a00 */
[----:B------:R-:W1:Y:S01]  /*7240*/  LDCU.64 UR4, c[0x4][0x8] ;  /* 0x01000100ff0477ac */ /* 0x000e620008000a00 */
[----:B--2---:R-:W-:Y:S01]  /*7250*/  MOV R5, UR9 ;  /* 0x0000000900057c02 */ /* 0x004fe20008000f00 */
[----:B------:R-:W-:Y:S01]  /*7260*/  IMAD.U32 R4, RZ, RZ, UR8 ;  /* 0x00000008ff047e24 */ /* 0x000fe2000f8e00ff */
[----:B---3--:R-:W-:Y:S01]  /*7270*/  MOV R7, UR7 ;  /* 0x0000000700077c02 */ /* 0x008fe20008000f00 */
[----:B------:R-:W-:Y:S01]  /*7280*/  IMAD.U32 R6, RZ, RZ, UR6 ;  /* 0x00000006ff067e24 */ /* 0x000fe2000f8e00ff */
[----:B-1----:R-:W-:Y:S01]  /*7290*/  MOV R11, UR5 ;  /* 0x00000005000b7c02 */ /* 0x002fe20008000f00 */
[----:B------:R-:W-:Y:S02]  /*72a0*/  IMAD.U32 R10, RZ, RZ, UR4 ;  /* 0x00000004ff0a7e24 */ /* 0x000fe4000f8e00ff */
[----:B------:R-:W-:Y:S07]  /*72b0*/  LEPC R20, `(.L_x_135) ;  /* 0x000000001014794e */ /* 0x000fee0000000000 */
[----:B----45:R-:W-:Y:S05]  /*72c0*/  CALL.ABS.NOINC R2 ;  /* 0x0000000002007343 */ /* 0x030fea0003c00000 */
.L_x_135:
[----:B------:R-:W-:Y:S01]  /*72d0*/  LOP3.LUT P0, RZ, R154, 0x1b0, RZ, 0xc0, !PT ;  /* 0x000001b09aff7812 */ /* 0x000fe2000780c0ff */
[----:B------:R-:W-:Y:S11]  /*72e0*/  BSSY.RECONVERGENT B6, `(.L_x_136) ;  /* 0x0000013000067945 */ /* 0x000ff60003800200 */
[----:B------:R-:W-:Y:S01]  /*72f0*/  @!UPT UIADD3 URZ, UPT, UPT, URZ, URZ, URZ ;  /* 0x000000fffffff290 */ /* 0x000fe2000fffe0ff */
[----:B------:R-:W-:Y:S05]  /*7300*/  @!P0 BRA `(.L_x_137) ;  /* 0x0000000000408947 */ /* 0x000fea0003800000 */
        /* <DEDUP_REMOVED lines=16> */
.L_x_137:
[----:B------:R-:W-:Y:S05]  /*7410*/  BSYNC.RECONVERGENT B6 ;  /* 0x0000000000067941 */ /* 0x000fea0003800200 */
.L_x_136:
[----:B------:R-:W-:Y:S02]  /*7420*/  ISETP.NE.U32.AND P0, PT, R134, RZ, PT ;  /* 0x000000ff8600720c */ /* 0x000fe40003f05070 */
[C---:B------:R-:W-:Y:S02]  /*7430*/  ISETP.NE.U32.AND P2, PT, R140.reuse, RZ, PT ;  /* 0x000000ff8c00720c */ /* 0x040fe40003f45070 */
[----:B------:R-:W-:Y:S02]  /*7440*/  ISETP.NE.AND.EX P0, PT, R135, RZ, PT, P0 ;  /* 0x000000ff8700720c */ /* 0x000fe40003f05300 */
[----:B------:R-:W-:Y:S02]  /*7450*/  ISETP.NE.U32.AND P4, PT, R140, RZ, PT ;  /* 0x000000ff8c00720c */ /* 0x000fe40003f85070 */
[C---:B------:R-:W-:Y:S02]  /*7460*/  ISETP.NE.AND.EX P2, PT, R141.reuse, RZ, P0, P2 ;  /* 0x000000ff8d00720c */ /* 0x040fe40000745320 */
[----:B------:R-:W-:Y:S02]  /*7470*/  ISETP.NE.AND.EX P4, PT, R141, RZ, PT, P4 ;  /* 0x000000ff8d00720c */ /* 0x000fe40003f85340 */
[----:B------:R-:W-:Y:S02]  /*7480*/  ISETP.NE.U32.AND P5, PT, R138, RZ, PT ;  /* 0x000000ff8a00720c */ /* 0x000fe40003fa5070 */
[----:B------:R-:W-:Y:S02]  /*7490*/  PLOP3.LUT P0, PT, PT, PT, PT, 0x8, 0x80 ;  /* 0x000000000080781c */ /* 0x000fe40003f0e170 */
[----:B------:R-:W-:Y:S05]  /*74a0*/  ISETP.NE.AND.EX P5, PT, R139, RZ, PT, P5 ;  /* 0x000000ff8b00720c */ /* 0x000fea0003fa5350 */
[----:B------:R-:W-:Y:S02]  /*74b0*/  @!P2 ISETP.NE.U32.AND P1, PT, R134, RZ, PT ;  /* 0x000000ff8600a20c */ /* 0x000fe40003f25070 */
[----:B------:R-:W-:Y:S02]  /*74c0*/  @!P2 PLOP3.LUT P0, PT, P4, PT, PT, 0x80, 0x8 ;  /* 0x000000000008a81c */ /* 0x000fe4000270f070 */
[----:B------:R-:W-:Y:S01]  /*74d0*/  @!P2 ISETP.NE.AND.EX P1, PT, R135, RZ, PT, P1 ;  /* 0x000000ff8700a20c */ /* 0x000fe20003f25310 */
[----:B------:R-:W-:Y:S01]  /*74e0*/  @!UPT UIADD3 URZ, UPT, UPT, URZ, URZ, URZ ;  /* 0x000000fffffff290 */ /* 0x000fe2000fffe0ff */
[----:B------:R-:W-:Y:S11]  /*74f0*/  @!P4 BRA `(.L_x_138) ;  /* 0x00000000002cc947 */ /* 0x000ff60003800000 */
[----:B------:R-:W-:Y:S01]  /*7500*/  ISETP.NE.U32.AND P3, PT, R134, RZ, PT ;  /* 0x000000ff8600720c */ /* 0x000fe20003f65070 */
        /* <DEDUP_REMOVED lines=10> */
.L_x_138:
[----:B------:R-:W-:Y:S05]  /*75b0*/  @!P5 BRA `(.L_x_139) ;  /* 0x000000000020d947 */ /* 0x000fea0003800000 */
[----:B------:R-:W-:Y:S04]  /*75c0*/  ISETP.NE.U32.AND P3, PT, R136, RZ, PT ;  /* 0x000000ff8800720c */ /* 0x000fe80003f65070 */
[----:B------:R-:W-:Y:S11]  /*75d0*/  ISETP.NE.AND.EX P3, PT, R137, RZ, PT, P3 ;  /* 0x000000ff8900720c */ /* 0x000ff60003f65330 */
[----:B------:R-:W-:Y:S02]  /*75e0*/  @!UPT UIADD3 URZ, UPT, UPT, URZ, URZ, URZ ;  /* 0x000000fffffff290 */ /* 0x000fe4000fffe0ff */
[----:B------:R-:W2:Y:S01]  /*75f0*/  @P3 LDC.64 R2, c[0x0][0x8a8] ;  /* 0x00022a00ff023b82 */ /* 0x000ea20000000a00 */
[----:B-1----:R-:W-:Y:S04]  /*7600*/  @P3 IMAD R0, R138, UR36, RZ ;  /* 0x000000248a003c24 */ /* 0x002fe8000f8e02ff */
[----:B--2---:R-:W-:Y:S05]  /*7610*/  @P3 IMAD.WIDE R2, R0, 0x4, R2 ;  /* 0x0000000400023825 */ /* 0x004fea00078e0202 */
[----:B-----5:R2:W5:Y:S02]  /*7620*/  @P3 LDG.E R70, desc[UR52][R2.64] ;  /* 0x0000003402463981 */ /* 0x020564000c1e1900 */
[----:B--2---:R-:W4:Y:S02]  /*7630*/  @!P3 LDC R70, c[0x0][0x8a0] ;  /* 0x00022800ff46bb82 */ /* 0x004f240000000800 */
.L_x_139:
[----:B---3-5:R-:W-:Y:S01]  /*7640*/  @!P2 ISETP.NE.AND P3, PT, R72, RZ, PT ;  /* 0x000000ff4800a20c */ /* 0x028fe20003f65270 */
[----:B------:R-:W-:Y:S01]  /*7650*/  BSSY B1, `(.L_x_140) ;  /* 0x000003f000017945 */ /* 0x000fe20003800000 */
[----:B------:R-:W-:Y:S02]  /*7660*/  @!P2 SEL R2, RZ, 0xffffffff, P1 ;  /* 0xffffffffff02a807 */ /* 0x000fe40000800000 */
[----:B------:R-:W-:Y:S02]  /*7670*/  CS2R R90, SRZ ;  /* 0x00000000005a7805 */ /* 0x000fe4000001ff00 */
[----:B-1----:R-:W-:Y:S02]  /*7680*/  @!P2 SEL R0, RZ, 0xffffffff, P3 ;  /* 0xffffffffff00a807 */ /* 0x002fe40001800000 */
[----:B------:R-:W-:Y:S02]  /*7690*/  CS2R R88, SRZ ;  /* 0x0000000000587805 */ /* 0x000fe4000001ff00 */
[----:B------:R-:W-:Y:S02]  /*76a0*/  @!P2 LOP3.LUT P1, RZ, R147, 0xff, RZ, 0xc0, !PT ;  /* 0x000000ff93ffa812 */ /* 0x000fe4000782c0ff */
[----:B------:R-:W-:Y:S02]  /*76b0*/  CS2R R86, SRZ ;  /* 0x0000000000567805 */ /* 0x000fe4000001ff00 */
[----:B------:R-:W-:Y:S02]  /*76c0*/  LEA R149, R68, UR57, 0x3 ;  /* 0x0000003944957c11 */ /* 0x000fe4000f8e18ff */
[----:B------:R-:W-:Y:S02]  /*76d0*/  CS2R R84, SRZ ;  /* 0x0000000000547805 */ /* 0x000fe4000001ff00 */
[----:B------:R-:W-:Y:S01]  /*76e0*/  @P0 SEL R0, R2, R0, !P1 ;  /* 0x0000000002000207 */ /* 0x000fe20004800000 */
[----:B------:R-:W-:Y:S01]  /*76f0*/  IMAD R2, R68, 0x40, R69 ;  /* 0x0000004044027824 */ /* 0x000fe200078e0245 */
[----:B------:R-:W-:Y:S02]  /*7700*/  SHF.L.U32 R4, R153, 0x1f, RZ ;  /* 0x0000001f99047819 */ /* 0x000fe400000006ff */
[----:B------:R-:W-:Y:S02]  /*7710*/  CS2R R82, SRZ ;  /* 0x0000000000527805 */ /* 0x000fe4000001ff00 */
[----:B------:R-:W-:Y:S02]  /*7720*/  @!P2 LOP3.LUT R0, R0, 0x1, RZ, 0xc0, !PT ;  /* 0x000000010000a812 */ /* 0x000fe400078ec0ff */
[----:B------:R-:W-:Y:S02]  /*7730*/  CS2R R80, SRZ ;  /* 0x0000000000507805 */ /* 0x000fe4000001ff00 */
[----:B------:R-:W-:Y:S02]  /*7740*/  PLOP3.LUT P5, PT, PT, PT, PT, 0x8, 0x80 ;  /* 0x000000000080781c */ /* 0x000fe40003fae170 */
[----:B------:R-:W-:Y:S02]  /*7750*/  CS2R R18, SRZ ;  /* 0x0000000000127805 */ /* 0x000fe4000001ff00 */
[----:B------:R-:W-:Y:S02]  /*7760*/  ISETP.NE.U32.OR P2, PT, R0, 0x1, P2 ;  /* 0x000000010000780c */ /* 0x000fe40001745470 */
[----:B------:R-:W-:Y:S11]  /*7770*/  CS2R R16, SRZ ;  /* 0x0000000000107805 */ /* 0x000ff6000001ff00 */
[----:B------:R-:W-:Y:S04]  /*7780*/  @P2 SHF.L.U32 R0, R151, 0x1f, RZ ;  /* 0x0000001f97002819 */ /* 0x000fe800000006ff */
[----:B------:R-:W1:Y:S01]  /*7790*/  @P2 SYNCS.PHASECHK.TRANS64.TRYWAIT P0, [UR57+0x290], R0 ;  /* 0x00029000ff0025a7 */ /* 0x000e620008001139 */
[----:B------:R2:W3:Y:S01]  /*77a0*/  SYNCS.PHASECHK.TRANS64.TRYWAIT P3, [R149+URZ+0x2d0], R4 ;  /* 0x0002d004950075a7 */ /* 0x0004e200080611ff */
[----:B-1----:R-:W-:Y:S01]  /*77b0*/  @P2 PLOP3.LUT P5, PT, P0, PT, PT, 0x8, 0x80 ;  /* 0x000000000080281c */ /* 0x002fe200007ae170 */
[----:B------:R-:W-:Y:S01]  /*77c0*/  @!UPT UIADD3 URZ, UPT, UPT, URZ, URZ, URZ ;  /* 0x000000fffffff290 */ /* 0x000fe2000fffe0ff */
[----:B--23--:R-:W-:Y:S11]  /*77d0*/  @!P2 BRA `(.L_x_141) ;  /* 0x000000000098a947 */ /* 0x00cff60003800000 */
[----:B------:R-:W-:Y:S01]  /*77e0*/  ISETP.NE.U32.AND P0, PT, R134, RZ, PT ;  /* 0x000000ff8600720c */ /* 0x000fe20003f05070 */
[----:B------:R-:W-:Y:S01]  /*77f0*/  BSSY B0, `(.L_x_142) ;  /* 0x0000016000007945 */ /* 0x000fe20003800000 */
[----:B------:R-:W-:Y:S02]  /*7800*/  ISETP.NE.AND P2, PT, R72, RZ, PT ;  /* 0x000000ff4800720c */ /* 0x000fe40003f45270 */
[----:B------:R-:W-:Y:S02]  /*7810*/  CS2R R18, SRZ ;  /* 0x0000000000127805 */ /* 0x000fe4000001ff00 */
[----:B------:R-:W-:Y:S02]  /*7820*/  ISETP.NE.AND.EX P0, PT, R135, RZ, PT, P0 ;  /* 0x000000ff8700720c */ /* 0x000fe40003f05300 */
[----:B------:R-:W-:Y:S02]  /*7830*/  CS2R R16, SRZ ;  /* 0x0000000000107805 */ /* 0x000fe4000001ff00 */
[----:B------:R-:W-:Y:S02]  /*7840*/  LOP3.LUT P1, RZ, R147, 0xff, RZ, 0xc0, !PT ;  /* 0x000000ff93ff7812 */ /* 0x000fe4000782c0ff */
[----:B------:R-:W-:Y:S02]  /*7850*/  CS2R R82, SRZ ;  /* 0x0000000000527805 */ /* 0x000fe4000001ff00 */
[----:B------:R-:W-:Y:S02]  /*7860*/  SEL R0, RZ, 0xffffffff, P2 ;  /* 0xffffffffff007807 */ /* 0x000fe40001000000 */
[----:B------:R-:W-:Y:S02]  /*7870*/  CS2R R80, SRZ ;  /* 0x0000000000507805 */ /* 0x000fe4000001ff00 */
[----:B------:R-:W-:Y:S02]  /*7880*/  SEL R3, RZ, 0xffffffff, P0 ;  /* 0xffffffffff037807 */ /* 0x000fe40000000000 */
[----:B------:R-:W-:Y:S02]  /*7890*/  CS2R R86, SRZ ;  /* 0x0000000000567805 */ /* 0x000fe4000001ff00 */
[----:B------:R-:W-:Y:S02]  /*78a0*/  CS2R R84, SRZ ;  /* 0x0000000000547805 */ /* 0x000fe4000001ff00 */
[----:B------:R-:W-:Y:S02]  /*78b0*/  CS2R R90, SRZ ;  /* 0x00000000005a7805 */ /* 0x000fe4000001ff00 */
[----:B------:R-:W-:Y:S02]  /*78c0*/  @P4 SEL R0, R3, R0, !P1 ;  /* 0x0000000003004207 */ /* 0x000fe40004800000 */
[----:B------:R-:W-:Y:S02]  /*78d0*/  CS2R R88, SRZ ;  /* 0x0000000000587805 */ /* 0x000fe4000001ff00 */
[----:B------:R-:W-:Y:S04]  /*78e0*/  LOP3.LUT R0, R0, 0x1, RZ, 0xc0, !PT ;  /* 0x0000000100007812 */ /* 0x000fe800078ec0ff */
[----:B------:R-:W-:Y:S01]  /*78f0*/  ISETP.NE.U32.AND P0, PT, R0, 0x1, PT ;  /* 0x000000010000780c */ /* 0x000fe20003f05070 */
[----:B------:R-:W-:Y:S01]  /*7900*/  @!UPT UIADD3 URZ, UPT, UPT, URZ, URZ, URZ ;  /* 0x000000fffffff290 */ /* 0x000fe2000fffe0ff */
[----:B------:R-:W-:Y:S11]  /*7910*/  @!P5 BRA `(.L_x_143) ;  /* 0x00000000000cd947 */ /* 0x000ff60003800000 */
[----:B------:R-:W-:Y:S04]  /*7920*/  SHF.L.U32 R3, R151, 0x1f, RZ ;  /* 0x0000001f97037819 */ /* 0x000fe800000006ff */
[----:B------:R-:W1:Y:S02]  /*7930*/  SYNCS.PHASECHK.TRANS64.TRYWAIT P1, [UR57+0x290], R3 ;  /* 0x00029003ff0075a7 */ /* 0x000e640008021139 */
[----:B-1----:R-:W-:Y:S05]  /*7940*/  @!P1 BRA `(.L_x_144) ;  /* 0x0000002c00609947 */ /* 0x002fea0003800000 */
.L_x_143:
[----:B------:R-:W-:Y:S05]  /*7950*/  BSYNC B0 ;  /* 0x0000000000007941 */ /* 0x000fea0003800000 */
.L_x_142:
[----:B------:R2:W3:Y:S01]  /*7960*/  @P0 LDS.128 R16, [R146+UR57+0x400] ;  /* 0x0004003992100984 */ /* 0x0004e20008000c00 */
[----:B------:R-:W-:Y:S01]  /*7970*/  UIADD3 UR4, UPT, UPT, UR57, 0x298, URZ ;  /* 0x0000029839047890 */ /* 0x000fe2000fffe0ff */
[----:B------:R-:W-:Y:S02]  /*7980*/  LOP3.LUT R151, R151, 0x1, RZ, 0x3c, !PT ;  /* 0x0000000197977812 */ /* 0x000fe400078e3cff */
[----:B------:R2:W1:Y:S01]  /*7990*/  @P0 LDS.128 R80, [R145+0x400] ;  /* 0x0004000091500984 */ /* 0x0004620000000c00 */
[----:B------:R-:W-:Y:S03]  /*79a0*/  UPRMT UR4, UR54, 0x654, UR4 ;  /* 0x0000065436047896 */ /* 0x000fe60008000004 */
[----:B------:R2:W1:Y:S04]  /*79b0*/  @P0 LDS.128 R84, [R144+0x400] ;  /* 0x0004000090540984 */ /* 0x0004680000000c00 */
[----:B------:R2:W1:Y:S01]  /*79c0*/  @P0 LDS.128 R88, [R143+0x400] ;  /* 0x000400008f580984 */ /* 0x0004620000000c00 */
[----:B------:R-:W-:Y:S01]  /*79d0*/  @!PT LDS RZ, [RZ] ;  /* 0x00000000fffff984 */ /* 0x000fe20000000800 */
[----:B------:R-:W-:Y:S01]  /*79e0*/  @!PT LDS RZ, [RZ] ;  /* 0x00000000fffff984 */ /* 0x000fe20000000800 */
[----:B------:R-:W-:Y:S01]  /*79f0*/  @!PT LDS RZ, [RZ] ;  /* 0x00000000fffff984 */ /* 0x000fe20000000800 */
[----:B------:R-:W-:Y:S01]  /*7a00*/  @!PT LDS RZ, [RZ] ;  /* 0x00000000fffff984 */ /* 0x000fe20000000800 */
[----:B------:R5:W-:Y:S06]  /*7a10*/  MEMBAR.ALL.CTA ;  /* 0x0000000000007992 */ /* 0x000bec0000008000 */
[----:B-----5:R-:W5:Y:S02]  /*7a20*/  FENCE.VIEW.ASYNC.S ;  /* 0x00000000000073c6 */ /* 0x020f640000000000 */
[----:B-----5:R-:W-:Y:S01]  /*7a30*/  SYNCS.ARRIVE.TRANS64.RED.A1T0 RZ, [UR4], RZ ;  /* 0x000000ffffff79a7 */ /* 0x020fe20008100404 */
.L_x_141:
[----:B------:R-:W-:Y:S05]  /*7a40*/  BSYNC B1 ;  /* 0x0000000000017941 */ /* 0x000fea0003800000 */
.L_x_140:
[----:B-1----:R-:W-:Y:S04]  /*7a50*/  SHF.R.U32.HI R0, RZ, 0x15, R2 ;  /* 0x00000015ff007819 */ /* 0x002fe80000011602 */
[----:B------:R-:W-:Y:S01]  /*7a60*/  LOP3.LUT P0, RZ, R0, 0x3, R148, 0x48, !PT ;  /* 0x0000000300ff7812 */ /* 0x000fe20007804894 */
[----:B------:R-:W-:Y:S01]  /*7a70*/  @!UPT UIADD3 URZ, UPT, UPT, URZ, URZ, URZ ;  /* 0x000000fffffff290 */ /* 0x000fe2000fffe0ff */
[----:B------:R-:W-:Y:S11]  /*7a80*/  @P3 BRA `(.L_x_145) ;  /* 0x0000000000083947 */ /* 0x000ff60003800000 */
[----:B------:R-:W1:Y:S02]  /*7a90*/  SYNCS.PHASECHK.TRANS64.TRYWAIT P1, [R149+URZ+0x2d0], R4 ;  /* 0x0002d004950075a7 */ /* 0x000e6400080211ff */
[----:B-1----:R-:W-:Y:S05]  /*7aa0*/  @!P1 BRA `(.L_x_146) ;  /* 0x0000002c00209947 */ /* 0x002fea0003800000 */
.L_x_145:
[----:B------:R-:W-:Y:S05]  /*7ab0*/  @!P0 BRA `(.L_x_147) ;  /* 0x0000000000408947 */ /* 0x000fea0003800000 */
[----:B------:R-:W1:Y:S01]  /*7ac0*/  LDCU.64 UR8, c[0x4][0x70] ;  /* 0x01000e00ff0877ac */ /* 0x000e620008000a00 */
[----:B------:R-:W-:Y:S01]  /*7ad0*/  MOV R15, 0x0 ;  /* 0x00000000000f7802 */ /* 0x000fe20000000f00 */
[----:B------:R-:W-:Y:S02]  /*7ae0*/  HFMA2 R12, -RZ, RZ, 0, 5.9604644775390625e-08 ;  /* 0x00000001ff0c7431 */ /* 0x000fe400000001ff */
[----:B------:R-:W-:Y:S02]  /*7af0*/  IMAD.MOV.U32 R8, RZ, RZ, 0x192 ;  /* 0x00000192ff087424 */ /* 0x000fe400078e00ff */
[----:B------:R-:W-:Y:S01]  /*7b00*/  IMAD.MOV.U32 R13, RZ, RZ, RZ ;  /* 0x000000ffff0d7224 */ /* 0x000fe200078e00ff */
[----:B------:R-:W5:Y:S01]  /*7b10*/  LDCU.64 UR6, c[0x4][0x78] ;  /* 0x01000f00ff0677ac */ /* 0x000f620008000a00 */
[----:B------:R-:W2:Y:S01]  /*7b20*/  LDC.64 R14, c[0x4][R15] ;  /* 0x010000000f0e7b82 */ /* 0x000ea20000000a00 */
[----:B------:R-:W3:Y:S01]  /*7b30*/  LDCU.64 UR4, c[0x4][0x10] ;  /* 0x01000200ff0477ac */ /* 0x000ee20008000a00 */
[----:B-1----:R-:W-:Y:S01]  /*7b40*/  MOV R5, UR9 ;  /* 0x0000000900057c02 */ /* 0x002fe20008000f00 */
[----:B------:R-:W-:Y:S01]  /*7b50*/  IMAD.U32 R4, RZ, RZ, UR8 ;  /* 0x00000008ff047e24 */ /* 0x000fe2000f8e00ff */
[----:B-----5:R-:W-:Y:S01]  /*7b60*/  MOV R7, UR7 ;  /* 0x0000000700077c02 */ /* 0x020fe20008000f00 */
[----:B------:R-:W-:Y:S01]  /*7b70*/  IMAD.U32 R6, RZ, RZ, UR6 ;  /* 0x00000006ff067e24 */ /* 0x000fe2000f8e00ff */
[----:B---3--:R-:W-:Y:S01]  /*7b80*/  MOV R11, UR5 ;  /* 0x00000005000b7c02 */ /* 0x008fe20008000f00 */
[----:B------:R-:W-:Y:S02]  /*7b90*/  IMAD.U32 R10, RZ, RZ, UR4 ;  /* 0x00000004ff0a7e24 */ /* 0x000fe4000f8e00ff */
[----:B------:R-:W-:Y:S07]  /*7ba0*/  LEPC R20, `(.L_x_147) ;  /* 0x000000001014794e */ /* 0x000fee0000000000 */
[----:B--2-4-:R-:W-:Y:S05]  /*7bb0*/  CALL.ABS.NOINC R14 ;  /* 0x000000000e007343 */ /* 0x014fea0003c00000 */
.L_x_147:
[----:B------:R-:W-:Y:S01]  /*7bc0*/  LOP3.LUT P0, RZ, R142, 0x60, RZ, 0xc0, !PT ;  /* 0x000000608eff7812 */ /* 0x000fe2000780c0ff */
[----:B------:R-:W-:Y:S05]  /*7bd0*/  WARPSYNC.ALL ;  /* 0x0000000000007948 */ /* 0x000fea0003800000 */
[----:B------:R-:W-:Y:S01]  /*7be0*/  R2UR UR4, R2 ;  /* 0x00000000020472ca */ /* 0x000fe200000e0000 */
[----:B---3--:R-:W-:Y:S01]  /*7bf0*/  IMAD.U32 R129, R18, 0x10000, RZ ;  /* 0x0001000012817824 */ /* 0x008fe200078e00ff */
[----:B------:R-:W-:Y:S01]  /*7c00*/  PRMT R71, R16, 0x8880, RZ ;  /* 0x0000888010477816 */ /* 0x000fe200000000ff */
[----:B------:R-:W-:Y:S01]  /*7c10*/  IMAD.SHL.U32 R92, R90, 0x100, RZ ;  /* 0x000001005a5c7824 */ /* 0x000fe200078e00ff */
[C---:B------:R-:W-:Y:S01]  /*7c20*/  SHF.L.U32 R73, R16.reuse, 0x10, RZ ;  /* 0x0000001010497819 */ /* 0x040fe200000006ff */
[----:B------:R-:W-:Y:S01]  /*7c30*/  IMAD.U32 R114, R83, 0x10000, RZ ;  /* 0x0001000053727824 */ /* 0x000fe200078e00ff */
[----:B------:R-:W-:Y:S01]  /*7c40*/  SHF.L.U32 R74, R16, 0x8, RZ ;  /* 0x00000008104a7819 */ /* 0x000fe200000006ff */
[----:B------:R-:W-:Y:S01]  /*7c50*/  IMAD.U32 R103, R88, 0x10000, RZ ;  /* 0x0001000058677824 */ /* 0x000fe200078e00ff */
[----:B------:R-:W-:Y:S01]  /*7c60*/  SHF.R.S32.HI R75, RZ, 0x18, R16 ;  /* 0x00000018ff4b7819 */ /* 0x000fe20000011410 */
[----:B------:R-:W-:Y:S01]  /*7c70*/  IMAD.SHL.U32 R122, R80, 0x100, RZ ;  /* 0x00000100507a7824 */ /* 0x000fe200078e00ff */
[----:B------:R-:W-:Y:S01]  /*7c80*/  PRMT R133, R17, 0x8880, RZ ;  /* 0x0000888011857816 */ /* 0x000fe200000000ff */
[----:B------:R-:W-:Y:S01]  /*7c90*/  IMAD.SHL.U32 R107, R85, 0x100, RZ ;  /* 0x00000100556b7824 */ /* 0x000fe200078e00ff */
[C---:B------:R-:W-:Y:S01]  /*7ca0*/  SHF.L.U32 R132, R17.reuse, 0x10, RZ ;  /* 0x0000001011847819 */ /* 0x040fe200000006ff */
[----:B------:R-:W-:Y:S01]  /*7cb0*/  BSSY.RECONVERGENT B0, `(.L_x_148) ;  /* 0x0000122000007945 */ /* 0x000fe20003800200 */
[----:B------:R-:W-:Y:S02]  /*7cc0*/  SHF.L.U32 R131, R17, 0x8, RZ ;  /* 0x0000000811837819 */ /* 0x000fe400000006ff */
[----:B------:R-:W-:Y:S02]  /*7cd0*/  SHF.R.S32.HI R76, RZ, 0x18, R17 ;  /* 0x00000018ff4c7819 */ /* 0x000fe40000011411 */
[C---:B------:R-:W-:Y:S02]  /*7ce0*/  PRMT R130, R18.reuse, 0x8880, RZ ;  /* 0x0000888012827816 */ /* 0x040fe400000000ff */
[----:B------:R-:W-:Y:S02]  /*7cf0*/  SHF.L.U32 R128, R18, 0x8, RZ ;  /* 0x0000000812807819 */ /* 0x000fe400000006ff */
[----:B------:R-:W-:Y:S02]  /*7d00*/  SHF.R.S32.HI R77, RZ, 0x18, R18 ;  /* 0x00000018ff4d7819 */ /* 0x000fe40000011412 */
[C---:B------:R-:W-:Y:S02]  /*7d10*/  PRMT R127, R19.reuse, 0x8880, RZ ;  /* 0x00008880137f7816 */ /* 0x040fe400000000ff */
[C---:B------:R-:W-:Y:S02]  /*7d20*/  SHF.L.U32 R126, R19.reuse, 0x10, RZ ;  /* 0x00000010137e7819 */ /* 0x040fe400000006ff */
[----:B------:R-:W-:Y:S02]  /*7d30*/  SHF.L.U32 R125, R19, 0x8, RZ ;  /* 0x00000008137d7819 */ /* 0x000fe400000006ff */
[----:B------:R-:W-:Y:S02]  /*7d40*/  SHF.R.S32.HI R78, RZ, 0x18, R19 ;  /* 0x00000018ff4e7819 */ /* 0x000fe40000011413 */
[----:B------:R-:W1:Y:S01]  /*7d50*/  LDTM.x64 R4, tmem[UR4] ;  /* 0x00000004000479ee */ /* 0x000e620008340000 */
[----:B------:R-:W-:Y:S01]  /*7d60*/  NOP ;  /* 0x0000000000007918 */ /* 0x000fe20000000000 */
[----:B------:R-:W-:Y:S02]  /*7d70*/  IADD3 R149, PT, PT, R149, 0x2f0, RZ ;  /* 0x000002f095957810 */ /* 0x000fe40007ffe0ff */
[----:B------:R-:W-:Y:S02]  /*7d80*/  SHF.R.S32.HI R73, RZ, 0x18, R73 ;  /* 0x00000018ff497819 */ /* 0x000fe40000011449 */
[----:B------:R-:W-:Y:S02]  /*7d90*/  LOP3.LUT R149, R149, 0xfefffff8, RZ, 0xc0, !PT ;  /* 0xfefffff895957812 */ /* 0x000fe400078ec0ff */
[C---:B------:R-:W-:Y:S02]  /*7da0*/  PRMT R94, R90.reuse, 0x8880, RZ ;  /* 0x000088805a5e7816 */ /* 0x040fe400000000ff */
[----:B-1----:R1:W-:Y:S01]  /*7db0*/  SYNCS.ARRIVE.TRANS64.RED.A1T0 RZ, [R149+URZ], RZ ;  /* 0x000000ff95ff79a7 */ /* 0x0023e200081004ff */
[----:B------:R-:W-:Y:S02]  /*7dc0*/  SHF.L.U32 R93, R90, 0x10, RZ ;  /* 0x000000105a5d7819 */ /* 0x000fe400000006ff */
[----:B------:R-:W-:Y:S02]  /*7dd0*/  SHF.R.S32.HI R74, RZ, 0x18, R74 ;  /* 0x00000018ff4a7819 */ /* 0x000fe4000001144a */
[C---:B------:R-:W-:Y:S02]  /*7de0*/  PRMT R124, R80.reuse, 0x8880, RZ ;  /* 0x00008880507c7816 */ /* 0x040fe400000000ff */
[----:B------:R-:W-:Y:S02]  /*7df0*/  SHF.L.U32 R123, R80, 0x10, RZ ;  /* 0x00000010507b7819 */ /* 0x000fe400000006ff */
[C---:B------:R-:W-:Y:S02]  /*7e00*/  PRMT R121, R81.reuse, 0x8880, RZ ;  /* 0x0000888051797816 */ /* 0x040fe400000000ff */
[----:B------:R-:W-:Y:S02]  /*7e10*/  SHF.R.S32.HI R79, RZ, 0x18, R80 ;  /* 0x00000018ff4f7819 */ /* 0x000fe40000011450 */
[----:B------:R-:W-:Y:S01]  /*7e20*/  SHF.L.U32 R120, R81, 0x10, RZ ;  /* 0x0000001051787819 */ /* 0x000fe200000006ff */
[C---:B----4-:R-:W-:Y:S01]  /*7e30*/  IMAD R0, R70.reuse, R4, RZ ;  /* 0x0000000446007224 */ /* 0x050fe200078e02ff */
[----:B------:R-:W-:Y:S01]  /*7e40*/  SHF.R.S32.HI R4, RZ, 0x18, R132 ;  /* 0x00000018ff047819 */ /* 0x000fe20000011484 */
[C---:B------:R-:W-:Y:S01]  /*7e50*/  IMAD R2, R70.reuse, R5, RZ ;  /* 0x0000000546027224 */ /* 0x040fe200078e02ff */
[----:B------:R-:W-:Y:S01]  /*7e60*/  SHF.R.S32.HI R5, RZ, 0x18, R131 ;  /* 0x00000018ff057819 */ /* 0x000fe20000011483 */
[----:B------:R-:W-:Y:S01]  /*7e70*/  IMAD R3, R70, R6, RZ ;  /* 0x0000000646037224 */ /* 0x000fe200078e02ff */
[----:B------:R-:W-:Y:S01]  /*7e80*/  PRMT R118, R82, 0x8880, RZ ;  /* 0x0000888052767816 */ /* 0x000fe200000000ff */
[-C--:B------:R-:W-:Y:S01]  /*7e90*/  IMAD R0, R71, R72.reuse, R0 ;  /* 0x0000004847007224 */ /* 0x080fe200078e0200 */
[----:B------:R-:W-:Y:S01]  /*7ea0*/  SHF.R.S32.HI R80, RZ, 0x18, R81 ;  /* 0x00000018ff507819 */ /* 0x000fe20000011451 */
[----:B------:R-:W-:Y:S01]  /*7eb0*/  IMAD R7, R70, R7, RZ ;  /* 0x0000000746077224 */ /* 0x000fe200078e02ff */
[----:B------:R-:W-:Y:S01]  /*7ec0*/  SHF.L.U32 R117, R82, 0x10, RZ ;  /* 0x0000001052757819 */ /* 0x000fe200000006ff */
[-C--:B------:R-:W-:Y:S01]  /*7ed0*/  IMAD R2, R73, R72.reuse, R2 ;  /* 0x0000004849027224 */ /* 0x080fe200078e0202 */
[----:B------:R-:W-:Y:S01]  /*7ee0*/  PRMT R115, R83, 0x8880, RZ ;  /* 0x0000888053737816 */ /* 0x000fe200000000ff */
[-C--:B------:R-:W-:Y:S01]  /*7ef0*/  IMAD R3, R74, R72.reuse, R3 ;  /* 0x000000484a037224 */ /* 0x080fe200078e0203 */
[----:B------:R-:W-:Y:S01]  /*7f00*/  SHF.R.S32.HI R74, RZ, 0x18, R90 ;  /* 0x00000018ff4a7819 */ /* 0x000fe2000001145a */
[----:B------:R-:W-:Y:S01]  /*7f10*/  IMAD R7, R75, R72, R7 ;  /* 0x000000484b077224 */ /* 0x000fe200078e0207 */
[----:B------:R-:W-:Y:S01]  /*7f20*/  PRMT R112, R84, 0x8880, RZ ;  /* 0x0000888054707816 */ /* 0x000fe200000000ff */
[----:B------:R-:W-:Y:S01]  /*7f30*/  IMAD R8, R70, R8, RZ ;  /* 0x0000000846087224 */ /* 0x000fe200078e02ff */
[----:B------:R-:W-:Y:S01]  /*7f40*/  SHF.L.U32 R111, R84, 0x10, RZ ;  /* 0x00000010546f7819 */ /* 0x000fe200000006ff */
[C---:B------:R-:W-:Y:S01]  /*7f50*/  IMAD R9, R70.reuse, R9, RZ ;  /* 0x0000000946097224 */ /* 0x040fe200078e02ff */
[----:B------:R-:W-:Y:S01]  /*7f60*/  I2IP.S8.S32.SAT R90, R7, R3, RZ ;  /* 0x00000003075a7239 */ /* 0x000fe200000014ff */
[C---:B------:R-:W-:Y:S01]  /*7f70*/  IMAD R10, R70.reuse, R10, RZ ;  /* 0x0000000a460a7224 */ /* 0x040fe200078e02ff */
[----:B------:R-:W-:Y:S01]  /*7f80*/  MOV R3, R133 ;  /* 0x0000008500037202 */ /* 0x000fe20000000f00 */
[C---:B------:R-:W-:Y:S01]  /*7f90*/  IMAD R11, R70.reuse, R11, RZ ;  /* 0x0000000b460b7224 */ /* 0x040fe200078e02ff */
[C---:B------:R-:W-:Y:S01]  /*7fa0*/  PRMT R109, R85.reuse, 0x8880, RZ ;  /* 0x00008880556d7816 */ /* 0x040fe200000000ff */
[----:B------:R-:W-:Y:S01]  /*7fb0*/  IMAD R6, R70, R19, RZ ;  /* 0x0000001346067224 */ /* 0x000fe200078e02ff */
[----:B------:R-:W-:Y:S01]  /*7fc0*/  SHF.L.U32 R108, R85, 0x10, RZ ;  /* 0x00000010556c7819 */ /* 0x000fe200000006ff */
[----:B------:R-:W-:Y:S01]  /*7fd0*/  IMAD R8, R3, R72, R8 ;  /* 0x0000004803087224 */ /* 0x000fe200078e0208 */
[----:B------:R-:W-:Y:S01]  /*7fe0*/  MOV R3, R130 ;  /* 0x0000008200037202 */ /* 0x000fe20000000f00 */
[----:B------:R-:W-:Y:S01]  /*7ff0*/  IMAD R9, R4, R72, R9 ;  /* 0x0000004804097224 */ /* 0x000fe200078e0209 */
[----:B------:R-:W-:Y:S01]  /*8000*/  SHF.R.S32.HI R4, RZ, 0x18, R129 ;  /* 0x00000018ff047819 */ /* 0x000fe20000011481 */
[----:B------:R-:W-:Y:S01]  /*8010*/  IMAD R19, R70, R24, RZ ;  /* 0x0000001846137224 */ /* 0x000fe200078e02ff */
[----:B------:R-:W-:Y:S01]  /*8020*/  PRMT R106, R86, 0x8880, RZ ;  /* 0x00008880566a7816 */ /* 0x000fe200000000ff */
[----:B------:R-:W-:Y:S01]  /*8030*/  IMAD R10, R5, R72, R10 ;  /* 0x00000048050a7224 */ /* 0x000fe200078e020a */
[----:B------:R-:W-:Y:S01]  /*8040*/  SHF.R.S32.HI R5, RZ, 0x18, R128 ;  /* 0x00000018ff057819 */ /* 0x000fe20000011480 */
[----:B------:R-:W-:Y:S01]  /*8050*/  IMAD R12, R70, R12, RZ ;  /* 0x0000000c460c7224 */ /* 0x000fe200078e02ff */
[----:B------:R-:W-:Y:S01]  /*8060*/  SHF.L.U32 R104, R86, 0x10, RZ ;  /* 0x0000001056687819 */ /* 0x000fe200000006ff */
[C---:B------:R-:W-:Y:S01]  /*8070*/  IMAD R24, R70.reuse, R29, RZ ;  /* 0x0000001d46187224 */ /* 0x040fe200078e02ff */
[C---:B------:R-:W-:Y:S01]  /*8080*/  PRMT R100, R87.reuse, 0x8880, RZ ;  /* 0x0000888057647816 */ /* 0x040fe200000000ff */
[----:B------:R-:W-:Y:S01]  /*8090*/  IMAD R29, R70, R34, RZ ;  /* 0x00000022461d7224 */ /* 0x000fe200078e02ff */
[----:B------:R-:W-:Y:S01]  /*80a0*/  SHF.L.U32 R99, R87, 0x10, RZ ;  /* 0x0000001057637819 */ /* 0x000fe200000006ff */
[----:B------:R-:W-:Y:S01]  /*80b0*/  IMAD R11, R76, R72, R11 ;  /* 0x000000484c0b7224 */ /* 0x000fe200078e020b */
[----:B------:R-:W-:Y:S01]  /*80c0*/  PRMT R105, R88, 0x8880, RZ ;  /* 0x0000888058697816 */ /* 0x000fe200000000ff */
[C---:B------:R-:W-:Y:S01]  /*80d0*/  IMAD R13, R70.reuse, R13, RZ ;  /* 0x0000000d460d7224 */ /* 0x040fe200078e02ff */
[----:B------:R-:W-:Y:S01]  /*80e0*/  PRMT R97, R89, 0x8880, RZ ;  /* 0x0000888059617816 */ /* 0x000fe200000000ff */
[C---:B------:R-:W-:Y:S01]  /*80f0*/  IMAD R34, R70.reuse, R39, RZ ;  /* 0x0000002746227224 */ /* 0x040fe200078e02ff */
[----:B------:R-:W-:Y:S01]  /*8100*/  I2IP.S8.S32.SAT R11, R11, R10, RZ ;  /* 0x0000000a0b0b7239 */ /* 0x000fe200000014ff */
[C---:B------:R-:W-:Y:S01]  /*8110*/  IMAD R39, R70.reuse, R44, RZ ;  /* 0x0000002c46277224 */ /* 0x040fe200078e02ff */
[----:B------:R-:W-:Y:S01]  /*8120*/  SHF.R.S32.HI R71, RZ, 0x18, R88 ;  /* 0x00000018ff477819 */ /* 0x000fe20000011458 */
[C---:B------:R-:W-:Y:S01]  /*8130*/  IMAD R14, R70.reuse, R14, RZ ;  /* 0x0000000e460e7224 */ /* 0x040fe200078e02ff */
[----:B------:R-:W-:Y:S01]  /*8140*/  SHF.L.U32 R96, R89, 0x10, RZ ;  /* 0x0000001059607819 */ /* 0x000fe200000006ff */
[----:B------:R-:W-:Y:S01]  /*8150*/  IMAD R12, R3, R72, R12 ;  /* 0x00000048030c7224 */ /* 0x000fe200078e020c */
[----:B------:R-:W-:Y:S01]  /*8160*/  SHF.R.S32.HI R73, RZ, 0x18, R89 ;  /* 0x00000018ff497819 */ /* 0x000fe20000011459 */
[C---:B------:R-:W-:Y:S01]  /*8170*/  IMAD R44, R70.reuse, R49, RZ ;  /* 0x00000031462c7224 */ /* 0x040fe200078e02ff */
[----:B------:R-:W-:Y:S01]  /*8180*/  SHF.R.S32.HI R75, RZ, 0x18, R91 ;  /* 0x00000018ff4b7819 */ /* 0x000fe2000001145b */
[C---:B------:R-:W-:Y:S01]  /*8190*/  IMAD R49, R70.reuse, R54, RZ ;  /* 0x0000003646317224 */ /* 0x040fe200078e02ff */
[----:B------:R-:W-:Y:S01]  /*81a0*/  SHF.L.U32 R119, R81, 0x8, RZ ;  /* 0x0000000851777819 */ /* 0x000fe200000006ff */
[----:B------:R-:W-:Y:S01]  /*81b0*/  IMAD R15, R70, R15, RZ ;  /* 0x0000000f460f7224 */ /* 0x000fe200078e02ff */
[----:B------:R-:W-:Y:S01]  /*81c0*/  SHF.R.S32.HI R81, RZ, 0x18, R82 ;  /* 0x00000018ff517819 */ /* 0x000fe20000011452 */
[----:B------:R-:W-:Y:S01]  /*81d0*/  IMAD R13, R4, R72, R13 ;  /* 0x00000048040d7224 */ /* 0x000fe200078e020d */
[----:B------:R-:W-:Y:S01]  /*81e0*/  SHF.L.U32 R116, R82, 0x8, RZ ;  /* 0x0000000852747819 */ /* 0x000fe200000006ff */
[C---:B------:R-:W-:Y:S01]  /*81f0*/  IMAD R7, R70.reuse, R20, RZ ;  /* 0x0000001446077224 */ /* 0x040fe200078e02ff */
[----:B------:R-:W-:Y:S01]  /*8200*/  SHF.R.S32.HI R82, RZ, 0x18, R83 ;  /* 0x00000018ff527819 */ /* 0x000fe20000011453 */
[C---:B------:R-:W-:Y:S01]  /*8210*/  IMAD R54, R70.reuse, R59, RZ ;  /* 0x0000003b46367224 */ /* 0x040fe200078e02ff */
[----:B------:R-:W-:Y:S01]  /*8220*/  SHF.L.U32 R113, R83, 0x8, RZ ;  /* 0x0000000853717819 */ /* 0x000fe200000006ff */
[C---:B------:R-:W-:Y:S01]  /*8230*/  IMAD R20, R70.reuse, R25, RZ ;  /* 0x0000001946147224 */ /* 0x040fe200078e02ff */
[----:B------:R-:W-:Y:S01]  /*8240*/  SHF.R.S32.HI R83, RZ, 0x18, R84 ;  /* 0x00000018ff537819 */ /* 0x000fe20000011454 */
[----:B------:R-:W-:Y:S01]  /*8250*/  IMAD R59, R70, R64, RZ ;  /* 0x00000040463b7224 */ /* 0x000fe200078e02ff */
[----:B------:R-:W-:Y:S01]  /*8260*/  I2IP.S8.S32.SAT R64, R2, R0, R90 ;  /* 0x0000000002407239 */ /* 0x000fe2000000145a */
[----:B------:R-:W-:Y:S01]  /*8270*/  IMAD R14, R5, R72, R14 ;  /* 0x00000048050e7224 */ /* 0x000fe200078e020e */
[----:B------:R-:W-:Y:S01]  /*8280*/  SHF.R.S32.HI R0, RZ, 0x18, R126 ;  /* 0x00000018ff007819 */ /* 0x000fe2000001147e */
[C---:B------:R-:W-:Y:S01]  /*8290*/  IMAD R3, R70.reuse, R16, RZ ;  /* 0x0000001046037224 */ /* 0x040fe200078e02ff */
[----:B------:R-:W-:Y:S01]  /*82a0*/  SHF.R.S32.HI R2, RZ, 0x18, R125 ;  /* 0x00000018ff027819 */ /* 0x000fe2000001147d */
[----:B------:R-:W-:Y:S01]  /*82b0*/  IMAD R25, R70, R30, RZ ;  /* 0x0000001e46197224 */ /* 0x000fe200078e02ff */
[----:B------:R-:W-:Y:S01]  /*82c0*/  SHF.L.U32 R110, R84, 0x8, RZ ;  /* 0x00000008546e7819 */ /* 0x000fe200000006ff */
[----:B------:R-:W-:Y:S01]  /*82d0*/  IMAD.MOV.U32 R10, RZ, RZ, R127 ;  /* 0x000000ffff0a7224 */ /* 0x000fe200078e007f */
[----:B------:R-:W-:Y:S01]  /*82e0*/  SHF.R.S32.HI R84, RZ, 0x18, R85 ;  /* 0x00000018ff547819 */ /* 0x000fe20000011455 */
[----:B------:R-:W-:Y:S01]  /*82f0*/  IMAD R30, R70, R35, RZ ;  /* 0x00000023461e7224 */ /* 0x000fe200078e02ff */
[----:B------:R-:W-:Y:S01]  /*8300*/  SHF.R.S32.HI R85, RZ, 0x18, R86 ;  /* 0x00000018ff557819 */ /* 0x000fe20000011456 */
[----:B------:R-:W-:Y:S01]  /*8310*/  IMAD R15, R77, R72, R15 ;  /* 0x000000484d0f7224 */ /* 0x000fe200078e020f */
[----:B------:R-:W-:Y:S01]  /*8320*/  SHF.L.U32 R101, R86, 0x8, RZ ;  /* 0x0000000856657819 */ /* 0x000fe200000006ff */
[C---:B------:R-:W-:Y:S01]  /*8330*/  IMAD R4, R70.reuse, R17, RZ ;  /* 0x0000001146047224 */ /* 0x040fe200078e02ff */
[----:B------:R-:W-:Y:S01]  /*8340*/  SHF.R.S32.HI R86, RZ, 0x18, R87 ;  /* 0x00000018ff567819 */ /* 0x000fe20000011457 */
[C---:B------:R-:W-:Y:S01]  /*8350*/  IMAD R35, R70.reuse, R40, RZ ;  /* 0x0000002846237224 */ /* 0x040fe200078e02ff */
[----:B------:R-:W-:Y:S01]  /*8360*/  I2IP.S8.S32.SAT R14, R15, R14, RZ ;  /* 0x0000000e0f0e7239 */ /* 0x000fe200000014ff */
[C---:B------:R-:W-:Y:S01]  /*8370*/  IMAD R40, R70.reuse, R45, RZ ;  /* 0x0000002d46287224 */ /* 0x040fe200078e02ff */
[----:B------:R-:W-:Y:S01]  /*8380*/  SHF.L.U32 R98, R87, 0x8, RZ ;  /* 0x0000000857627819 */ /* 0x000fe200000006ff */
[----:B------:R-:W-:Y:S01]  /*8390*/  IMAD R5, R70, R18, RZ ;  /* 0x0000001246057224 */ /* 0x000fe200078e02ff */
[----:B------:R-:W-:Y:S01]  /*83a0*/  SHF.L.U32 R102, R88, 0x8, RZ ;  /* 0x0000000858667819 */ /* 0x000fe200000006ff */
[----:B------:R-:W-:Y:S01]  /*83b0*/  IMAD R45, R70, R50, RZ ;  /* 0x00000032462d7224 */ /* 0x000fe200078e02ff */
[----:B------:R-:W-:Y:S01]  /*83c0*/  SHF.L.U32 R88, R91, 0x10, RZ ;  /* 0x000000105b587819 */ /* 0x000fe200000006ff */
[----:B------:R-:W-:Y:S01]  /*83d0*/  IMAD R3, R10, R72, R3 ;  /* 0x000000480a037224 */ /* 0x000fe200078e0203 */
[----:B------:R-:W-:Y:S01]  /*83e0*/  SHF.L.U32 R95, R89, 0x8, RZ ;  /* 0x00000008595f7819 */ /* 0x000fe200000006ff */
[C---:B------:R-:W-:Y:S01]  /*83f0*/  IMAD R50, R70.reuse, R55, RZ ;  /* 0x0000003746327224 */ /* 0x040fe200078e02ff */
[C---:B------:R-:W-:Y:S01]  /*8400*/  PRMT R89, R91.reuse, 0x8880, RZ ;  /* 0x000088805b597816 */ /* 0x040fe200000000ff */
[----:B------:R-:W-:Y:S01]  /*8410*/  IMAD R55, R70, R60, RZ ;  /* 0x0000003c46377224 */ /* 0x000fe200078e02ff */
[----:B------:R-:W-:Y:S01]  /*8420*/  SHF.L.U32 R87, R91, 0x8, RZ ;  /* 0x000000085b577819 */ /* 0x000fe200000006ff */
[----:B------:R-:W-:Y:S01]  /*8430*/  IMAD R4, R0, R72, R4 ;  /* 0x0000004800047224 */ /* 0x000fe200078e0204 */
[----:B------:R-:W-:Y:S01]  /*8440*/  MOV R0, R124 ;  /* 0x0000007c00007202 */ /* 0x000fe20000000f00 */
[----:B------:R-:W-:Y:S01]  /*8450*/  IMAD R60, R70, R65, RZ ;  /* 0x00000041463c7224 */ /* 0x000fe200078e02ff */
[----:B------:R-:W-:Y:S01]  /*8460*/  I2IP.S8.S32.SAT R65, R9, R8, R11 ;  /* 0x0000000809417239 */ /* 0x000fe2000000140b */
[-C--:B------:R-:W-:Y:S01]  /*8470*/  IMAD R5, R2, R72.reuse, R5 ;  /* 0x0000004802057224 */ /* 0x080fe200078e0205 */
[----:B------:R-:W-:Y:S01]  /*8480*/  SHF.R.S32.HI R8, RZ, 0x18, R123 ;  /* 0x00000018ff087819 */ /* 0x000fe2000001147b */
[----:B------:R-:W-:Y:S01]  /*8490*/  IMAD R16, R70, R21, RZ ;  /* 0x0000001546107224 */ /* 0x000fe200078e02ff */
[----:B------:R-:W-:Y:S01]  /*84a0*/  SHF.R.S32.HI R2, RZ, 0x18, R120 ;  /* 0x00000018ff027819 */ /* 0x000fe20000011478 */
[----:B------:R-:W-:Y:S01]  /*84b0*/  IMAD R6, R78, R72, R6 ;  /* 0x000000484e067224 */ /* 0x000fe200078e0206 */
[----:B------:R-:W-:Y:S01]  /*84c0*/  SHF.R.S32.HI R9, RZ, 0x18, R122 ;  /* 0x00000018ff097819 */ /* 0x000fe2000001147a */
[----:B------:R-:W-:Y:S01]  /*84d0*/  IMAD R17, R70, R22, RZ ;  /* 0x0000001646117224 */ /* 0x000fe200078e02ff */
[----:B------:R-:W-:Y:S01]  /*84e0*/  IADD3 R68, PT, PT, R68, 0x1, RZ ;  /* 0x0000000144447810 */ /* 0x000fe20007ffe0ff */
[-C--:B------:R-:W-:Y:S01]  /*84f0*/  IMAD R7, R0, R72.reuse, R7 ;  /* 0x0000004800077224 */ /* 0x080fe200078e0207 */
[----:B------:R-:W-:Y:S01]  /*8500*/  I2IP.S8.S32.SAT R5, R6, R5, RZ ;  /* 0x0000000506057239 */ /* 0x000fe200000014ff */
[----:B------:R-:W-:Y:S01]  /*8510*/  IMAD R18, R70, R23, RZ ;  /* 0x0000001746127224 */ /* 0x000fe200078e02ff */
[----:B------:R-:W-:Y:S01]  /*8520*/  MOV R0, R121 ;  /* 0x0000007900007202 */ /* 0x000fe20000000f00 */
[-C--:B------:R-:W-:Y:S01]  /*8530*/  IMAD R16, R8, R72.reuse, R16 ;  /* 0x0000004808107224 */ /* 0x080fe200078e0210 */
[----:B------:R-:W-:Y:S01]  /*8540*/  SHF.R.S32.HI R8, RZ, 0x18, R119 ;  /* 0x00000018ff087819 */ /* 0x000fe20000011477 */
[-C--:B------:R-:W-:Y:S02]  /*8550*/  IMAD R17, R9, R72.reuse, R17 ;  /* 0x0000004809117224 */ /* 0x080fe400078e0211 */
[----:B------:R-:W-:Y:S02]  /*8560*/  IMAD R18, R79, R72, R18 ;  /* 0x000000484f127224 */ /* 0x000fe400078e0212 */
[----:B------:R-:W-:Y:S02]  /*8570*/  IMAD R21, R70, R26, RZ ;  /* 0x0000001a46157224 */ /* 0x000fe400078e02ff */
[----:B------:R-:W-:Y:S01]  /*8580*/  IMAD R19, R0, R72, R19 ;  /* 0x0000004800137224 */ /* 0x000fe200078e0213 */
[----:B------:R-:W-:Y:S01]  /*8590*/  I2IP.S8.S32.SAT R17, R18, R17, RZ ;  /* 0x0000001112117239 */ /* 0x000fe200000014ff */
[----:B------:R-:W-:Y:S01]  /*85a0*/  IMAD R22, R70, R27, RZ ;  /* 0x0000001b46167224 */ /* 0x000fe200078e02ff */
[----:B------:R-:W-:Y:S01]  /*85b0*/  MOV R0, R118 ;  /* 0x0000007600007202 */ /* 0x000fe20000000f00 */
[----:B------:R-:W-:Y:S01]  /*85c0*/  IMAD R20, R2, R72, R20 ;  /* 0x0000004802147224 */ /* 0x000fe200078e0214 */
[----:B------:R-:W-:Y:S01]  /*85d0*/  I2IP.S8.S32.SAT R16, R16, R7, R17 ;  /* 0x0000000710107239 */ /* 0x000fe20000001411 */
[----:B------:R-:W-:Y:S01]  /*85e0*/  IMAD R23, R70, R28, RZ ;  /* 0x0000001c46177224 */ /* 0x000fe200078e02ff */
[----:B------:R-:W-:Y:S01]  /*85f0*/  SHF.R.S32.HI R2, RZ, 0x18, R117 ;  /* 0x00000018ff027819 */ /* 0x000fe20000011475 */
[----:B------:R-:W-:Y:S02]  /*8600*/  IMAD R21, R8, R72, R21 ;  /* 0x0000004808157224 */ /* 0x000fe400078e0215 */
[----:B------:R-:W-:Y:S02]  /*8610*/  IMAD R27, R70, R32, RZ ;  /* 0x00000020461b7224 */ /* 0x000fe400078e02ff */
[----:B------:R-:W-:Y:S02]  /*8620*/  IMAD R22, R80, R72, R22 ;  /* 0x0000004850167224 */ /* 0x000fe400078e0216 */
[C---:B------:R-:W-:Y:S02]  /*8630*/  IMAD R32, R70.reuse, R37, RZ ;  /* 0x0000002546207224 */ /* 0x040fe400078e02ff */
[----:B------:R-:W-:Y:S01]  /*8640*/  IMAD R37, R70, R42, RZ ;  /* 0x0000002a46257224 */ /* 0x000fe200078e02ff */
[----:B------:R-:W-:Y:S01]  /*8650*/  I2IP.S8.S32.SAT R17, R22, R21, RZ ;  /* 0x0000001516117239 */ /* 0x000fe200000014ff */
[----:B------:R-:W-:Y:S01]  /*8660*/  IMAD R23, R0, R72, R23 ;  /* 0x0000004800177224 */ /* 0x000fe200078e0217 */
[----:B------:R-:W-:Y:S01]  /*8670*/  SHF.R.S32.HI R0, RZ, 0x18, R116 ;  /* 0x00000018ff007819 */ /* 0x000fe20000011474 */
[----:B------:R-:W-:Y:S01]  /*8680*/  IMAD R42, R70, R47, RZ ;  /* 0x0000002f462a7224 */ /* 0x000fe200078e02ff */
[----:B------:R-:W-:Y:S01]  /*8690*/  I2IP.S8.S32.SAT R17, R20, R19, R17 ;  /* 0x0000001314117239 */ /* 0x000fe20000001411 */
[C---:B------:R-:W-:Y:S02]  /*86a0*/  IMAD R47, R70.reuse, R52, RZ ;  /* 0x00000034462f7224 */ /* 0x040fe400078e02ff */
[C---:B------:R-:W-:Y:S02]  /*86b0*/  IMAD R52, R70.reuse, R57, RZ ;  /* 0x0000003946347224 */ /* 0x040fe400078e02ff */
[C---:B------:R-:W-:Y:S02]  /*86c0*/  IMAD R26, R70.reuse, R31, RZ ;  /* 0x0000001f461a7224 */ /* 0x040fe400078e02ff */
[----:B------:R-:W-:Y:S02]  /*86d0*/  IMAD R57, R70, R62, RZ ;  /* 0x0000003e46397224 */ /* 0x000fe400078e02ff */
[-C--:B------:R-:W-:Y:S01]  /*86e0*/  IMAD R24, R2, R72.reuse, R24 ;  /* 0x0000004802187224 */ /* 0x080fe200078e0218 */
[----:B------:R-:W-:Y:S01]  /*86f0*/  MOV R2, R115 ;  /* 0x0000007300027202 */ /* 0x000fe20000000f00 */
[----:B------:R-:W-:Y:S01]  /*8700*/  IMAD R62, R70, R67, RZ ;  /* 0x00000043463e7224 */ /* 0x000fe200078e02ff */
[----:B------:R-:W-:Y:S01]  /*8710*/  I2IP.S8.S32.SAT R67, R4, R3, R5 ;  /* 0x0000000304437239 */ /* 0x000fe20000001405 */
[-C--:B------:R-:W-:Y:S01]  /*8720*/  IMAD R25, R0, R72.reuse, R25 ;  /* 0x0000004800197224 */ /* 0x080fe200078e0219 */
[----:B------:R-:W-:Y:S01]  /*8730*/  SHF.R.S32.HI R3, RZ, 0x18, R114 ;  /* 0x00000018ff037819 */ /* 0x000fe20000011472 */
[----:B------:R-:W-:Y:S01]  /*8740*/  IMAD R28, R70, R33, RZ ;  /* 0x00000021461c7224 */ /* 0x000fe200078e02ff */
[----:B------:R-:W-:Y:S01]  /*8750*/  SHF.R.S32.HI R4, RZ, 0x18, R113 ;  /* 0x00000018ff047819 */ /* 0x000fe20000011471 */
[-C--:B------:R-:W-:Y:S02]  /*8760*/  IMAD R26, R81, R72.reuse, R26 ;  /* 0x00000048511a7224 */ /* 0x080fe400078e021a */
[-C--:B------:R-:W-:Y:S01]  /*8770*/  IMAD R27, R2, R72.reuse, R27 ;  /* 0x00000048021b7224 */ /* 0x080fe200078e021b */
[----:B------:R-:W-:Y:S01]  /*8780*/  SHF.R.S32.HI R2, RZ, 0x18, R111 ;  /* 0x00000018ff027819 */ /* 0x000fe2000001146f */
[----:B------:R-:W-:Y:S01]  /*8790*/  IMAD R28, R3, R72, R28 ;  /* 0x00000048031c7224 */ /* 0x000fe200078e021c */
[----:B------:R-:W-:Y:S01]  /*87a0*/  I2IP.S8.S32.SAT R18, R26, R25, RZ ;  /* 0x000000191a127239 */ /* 0x000fe200000014ff */
[----:B------:R-:W-:Y:S01]  /*87b0*/  IMAD R31, R70, R36, RZ ;  /* 0x00000024461f7224 */ /* 0x000fe200078e02ff */
[----:B------:R-:W-:Y:S01]  /*87c0*/  SHF.R.S32.HI R3, RZ, 0x18, R108 ;  /* 0x00000018ff037819 */ /* 0x000fe2000001146c */
[-C--:B------:R-:W-:Y:S01]  /*87d0*/  IMAD R29, R4, R72.reuse, R29 ;  /* 0x00000048041d7224 */ /* 0x080fe200078e021d */
[----:B------:R-:W-:Y:S01]  /*87e0*/  I2IP.S8.S32.SAT R18, R24, R23, R18 ;  /* 0x0000001718127239 */ /* 0x000fe20000001412 */
[----:B------:R-:W-:Y:S01]  /*87f0*/  IMAD.MOV.U32 R0, RZ, RZ, R112 ;  /* 0x000000ffff007224 */ /* 0x000fe200078e0070 */
[----:B------:R-:W-:Y:S01]  /*8800*/  SHF.R.S32.HI R4, RZ, 0x18, R107 ;  /* 0x00000018ff047819 */ /* 0x000fe2000001146b */
[-C--:B------:R-:W-:Y:S02]  /*8810*/  IMAD R30, R82, R72.reuse, R30 ;  /* 0x00000048521e7224 */ /* 0x080fe400078e021e */
[----:B------:R-:W-:Y:S01]  /*8820*/  IMAD R31, R0, R72, R31 ;  /* 0x00000048001f7224 */ /* 0x000fe200078e021f */
[----:B------:R-:W-:Y:S01]  /*8830*/  SHF.R.S32.HI R0, RZ, 0x18, R110 ;  /* 0x00000018ff007819 */ /* 0x000fe2000001146e */
[----:B------:R-:W-:Y:S01]  /*8840*/  IMAD R33, R70, R38, RZ ;  /* 0x0000002646217224 */ /* 0x000fe200078e02ff */
[----:B------:R-:W-:Y:S01]  /*8850*/  I2IP.S8.S32.SAT R19, R30, R29, RZ ;  /* 0x0000001d1e137239 */ /* 0x000fe200000014ff */
[-C--:B------:R-:W-:Y:S01]  /*8860*/  IMAD R32, R2, R72.reuse, R32 ;  /* 0x0000004802207224 */ /* 0x080fe200078e0220 */
[----:B------:R-:W-:Y:S01]  /*8870*/  MOV R2, R109 ;  /* 0x0000006d00027202 */ /* 0x000fe20000000f00 */
[----:B------:R-:W-:Y:S01]  /*8880*/  IMAD R33, R0, R72, R33 ;  /* 0x0000004800217224 */ /* 0x000fe200078e0221 */
[----:B------:R-:W-:Y:S01]  /*8890*/  I2IP.S8.S32.SAT R19, R28, R27, R19 ;  /* 0x0000001b1c137239 */ /* 0x000fe20000001413 */
[----:B------:R-:W-:Y:S01]  /*88a0*/  IMAD R36, R70, R41, RZ ;  /* 0x0000002946247224 */ /* 0x000fe200078e02ff */
[----:B------:R-:W-:Y:S01]  /*88b0*/  MOV R0, R106 ;  /* 0x0000006a00007202 */ /* 0x000fe20000000f00 */
[-C--:B------:R-:W-:Y:S02]  /*88c0*/  IMAD R34, R83, R72.reuse, R34 ;  /* 0x0000004853227224 */ /* 0x080fe400078e0222 */
[-C--:B------:R-:W-:Y:S01]  /*88d0*/  IMAD R35, R2, R72.reuse, R35 ;  /* 0x0000004802237224 */ /* 0x080fe200078e0223 */
[----:B------:R-:W-:Y:S01]  /*88e0*/  SHF.R.S32.HI R2, RZ, 0x18, R104 ;  /* 0x00000018ff027819 */ /* 0x000fe20000011468 */
[----:B------:R-:W-:Y:S01]  /*88f0*/  IMAD R38, R70, R43, RZ ;  /* 0x0000002b46267224 */ /* 0x000fe200078e02ff */
[----:B------:R-:W-:Y:S01]  /*8900*/  I2IP.S8.S32.SAT R33, R34, R33, RZ ;  /* 0x0000002122217239 */ /* 0x000fe200000014ff */
[-C--:B------:R-:W-:Y:S01]  /*8910*/  IMAD R36, R3, R72.reuse, R36 ;  /* 0x0000004803247224 */ /* 0x080fe200078e0224 */
[----:B------:R-:W-:Y:S01]  /*8920*/  SHF.R.S32.HI R3, RZ, 0x18, R99 ;  /* 0x00000018ff037819 */ /* 0x000fe20000011463 */
[-C--:B------:R-:W-:Y:S01]  /*8930*/  IMAD R37, R4, R72.reuse, R37 ;  /* 0x0000004804257224 */ /* 0x080fe200078e0225 */
[----:B------:R-:W-:Y:S01]  /*8940*/  I2IP.S8.S32.SAT R32, R32, R31, R33 ;  /* 0x0000001f20207239 */ /* 0x000fe20000001421 */
[-C--:B------:R-:W-:Y:S01]  /*8950*/  IMAD R38, R84, R72.reuse, R38 ;  /* 0x0000004854267224 */ /* 0x080fe200078e0226 */
[----:B------:R-:W-:Y:S01]  /*8960*/  SHF.R.S32.HI R4, RZ, 0x18, R98 ;  /* 0x00000018ff047819 */ /* 0x000fe20000011462 */
[----:B------:R-:W-:Y:S01]  /*8970*/  IMAD R39, R0, R72, R39 ;  /* 0x0000004800277224 */ /* 0x000fe200078e0227 */
[----:B------:R-:W-:Y:S01]  /*8980*/  SHF.R.S32.HI R0, RZ, 0x18, R101 ;  /* 0x00000018ff007819 */ /* 0x000fe20000011465 */
[----:B------:R-:W-:Y:S01]  /*8990*/  IMAD R41, R70, R46, RZ ;  /* 0x0000002e46297224 */ /* 0x000fe200078e02ff */
[----:B------:R-:W-:Y:S01]  /*89a0*/  I2IP.S8.S32.SAT R37, R38, R37, RZ ;  /* 0x0000002526257239 */ /* 0x000fe200000014ff */
[----:B------:R-:W-:Y:S01]  /*89b0*/  IMAD R40, R2, R72, R40 ;  /* 0x0000004802287224 */ /* 0x000fe200078e0228 */
[----:B------:R-:W-:Y:S01]  /*89c0*/  MOV R2, R100 ;  /* 0x0000006400027202 */ /* 0x000fe20000000f00 */
[----:B------:R-:W-:Y:S01]  /*89d0*/  IMAD R43, R70, R48, RZ ;  /* 0x00000030462b7224 */ /* 0x000fe200078e02ff */
[----:B------:R-:W-:Y:S01]  /*89e0*/  I2IP.S8.S32.SAT R33, R36, R35, R37 ;  /* 0x0000002324217239 */ /* 0x000fe20000001425 */
[-C--:B------:R-:W-:Y:S01]  /*89f0*/  IMAD R41, R0, R72.reuse, R41 ;  /* 0x0000004800297224 */ /* 0x080fe200078e0229 */
        /* <DEDUP_REMOVED lines=10> */
[----:B------:R-:W-:Y:S01]  /*8aa0*/  IMAD R48, R70, R53, RZ ;  /* 0x0000003546307224 */ /* 0x000fe200078e02ff */
[----:B------:R-:W-:Y:S01]  /*8ab0*/  SHF.R.S32.HI R4, RZ, 0x18, R87 ;  /* 0x00000018ff047819 */ /* 0x000fe20000011457 */
[-C--:B------:R-:W-:Y:S02]  /*8ac0*/  IMAD R46, R86, R72.reuse, R46 ;  /* 0x00000048562e7224 */ /* 0x080fe400078e022e */
[-C--:B------:R-:W-:Y:S02]  /*8ad0*/  IMAD R47, R0, R72.reuse, R47 ;  /* 0x00000048002f7224 */ /* 0x080fe400078e022f */
[----:B------:R-:W-:Y:S01]  /*8ae0*/  IMAD R48, R2, R72, R48 ;  /* 0x0000004802307224 */ /* 0x000fe200078e0230 */
[----:B------:R-:W-:Y:S01]  /*8af0*/  SHF.R.S32.HI R2, RZ, 0x18, R96 ;  /* 0x00000018ff027819 */ /* 0x000fe20000011460 */
[----:B------:R-:W-:Y:S01]  /*8b00*/  IMAD R51, R70, R56, RZ ;  /* 0x0000003846337224 */ /* 0x000fe200078e02ff */
[----:B------:R-:W-:Y:S01]  /*8b10*/  I2IP.S8.S32.SAT R35, R46, R45, RZ ;  /* 0x0000002d2e237239 */ /* 0x000fe200000014ff */
[-C--:B------:R-:W-:Y:S01]  /*8b20*/  IMAD R49, R3, R72.reuse, R49 ;  /* 0x0000004803317224 */ /* 0x080fe200078e0231 */
[----:B------:R-:W-:Y:S01]  /*8b30*/  SHF.R.S32.HI R3, RZ, 0x18, R95 ;  /* 0x00000018ff037819 */ /* 0x000fe2000001145f */
[----:B------:R-:W-:Y:S01]  /*8b40*/  IMAD.MOV.U32 R0, RZ, RZ, R97 ;  /* 0x000000ffff007224 */ /* 0x000fe200078e0061 */
[----:B------:R-:W-:Y:S01]  /*8b50*/  I2IP.S8.S32.SAT R35, R44, R43, R35 ;  /* 0x0000002b2c237239 */ /* 0x000fe20000001423 */
[-C--:B------:R-:W-:Y:S02]  /*8b60*/  IMAD R50, R71, R72.reuse, R50 ;  /* 0x0000004847327224 */ /* 0x080fe400078e0232 */
[----:B------:R-:W-:Y:S01]  /*8b70*/  IMAD R51, R0, R72, R51 ;  /* 0x0000004800337224 */ /* 0x000fe200078e0233 */
[----:B------:R-:W-:Y:S01]  /*8b80*/  MOV R0, R94 ;  /* 0x0000005e00007202 */ /* 0x000fe20000000f00 */
[----:B------:R-:W-:Y:S01]  /*8b90*/  IMAD R53, R70, R58, RZ ;  /* 0x0000003a46357224 */ /* 0x000fe200078e02ff */
[----:B------:R-:W-:Y:S01]  /*8ba0*/  I2IP.S8.S32.SAT R49, R50, R49, RZ ;  /* 0x0000003132317239 */ /* 0x000fe200000014ff */
[-C--:B------:R-:W-:Y:S01]  /*8bb0*/  IMAD R52, R2, R72.reuse, R52 ;  /* 0x0000004802347224 */ /* 0x080fe200078e0234 */
[----:B------:R-:W-:Y:S01]  /*8bc0*/  SHF.R.S32.HI R2, RZ, 0x18, R93 ;  /* 0x00000018ff027819 */ /* 0x000fe2000001145d */
[-C--:B------:R-:W-:Y:S01]  /*8bd0*/  IMAD R53, R3, R72.reuse, R53 ;  /* 0x0000004803357224 */ /* 0x080fe200078e0235 */
[----:B------:R-:W-:Y:S01]  /*8be0*/  SHF.R.S32.HI R3, RZ, 0x18, R88 ;  /* 0x00000018ff037819 */ /* 0x000fe20000011458 */
[----:B------:R-:W-:Y:S01]  /*8bf0*/  IMAD R54, R73, R72, R54 ;  /* 0x0000004849367224 */ /* 0x000fe200078e0236 */
[----:B------:R-:W-:Y:S01]  /*8c00*/  I2IP.S8.S32.SAT R48, R48, R47, R49 ;  /* 0x0000002f30307239 */ /* 0x000fe20000001431 */
[C---:B------:R-:W-:Y:S02]  /*8c10*/  IMAD R56, R70.reuse, R61, RZ ;  /* 0x0000003d46387224 */ /* 0x040fe400078e02ff */
[----:B------:R-:W-:Y:S01]  /*8c20*/  IMAD R61, R70, R66, RZ ;  /* 0x00000042463d7224 */ /* 0x000fe200078e02ff */
[----:B------:R-:W-:Y:S01]  /*8c30*/  I2IP.S8.S32.SAT R66, R13, R12, R14 ;  /* 0x0000000c0d427239 */ /* 0x000fe2000000140e */
[-C--:B------:R-:W-:Y:S01]  /*8c40*/  IMAD R55, R0, R72.reuse, R55 ;  /* 0x0000004800377224 */ /* 0x080fe200078e0237 */
[----:B------:R-:W-:Y:S01]  /*8c50*/  SHF.R.S32.HI R0, RZ, 0x18, R92 ;  /* 0x00000018ff007819 */ /* 0x000fe2000001145c */
[-C--:B------:R-:W-:Y:S01]  /*8c60*/  IMAD R56, R2, R72.reuse, R56 ;  /* 0x0000004802387224 */ /* 0x080fe200078e0238 */
[----:B------:R-:W-:Y:S01]  /*8c70*/  MOV R2, R89 ;  /* 0x0000005900027202 */ /* 0x000fe20000000f00 */
[----:B------:R1:W-:Y:S01]  /*8c80*/  STS.128 [R146+UR57+0x2400], R64 ;  /* 0x0024004092007988 */ /* 0x0003e20008000c39 */
[----:B------:R-:W-:Y:S01]  /*8c90*/  IMAD R58, R70, R63, RZ ;  /* 0x0000003f463a7224 */ /* 0x000fe200078e02ff */
[----:B------:R-:W-:Y:S01]  /*8ca0*/  I2IP.S8.S32.SAT R49, R54, R53, RZ ;  /* 0x0000003536317239 */ /* 0x000fe200000014ff */
[-C--:B------:R-:W-:Y:S02]  /*8cb0*/  IMAD R57, R0, R72.reuse, R57 ;  /* 0x0000004800397224 */ /* 0x080fe400078e0239 */
[-C--:B------:R-:W-:Y:S01]  /*8cc0*/  IMAD R58, R74, R72.reuse, R58 ;  /* 0x000000484a3a7224 */ /* 0x080fe200078e023a */
[----:B------:R-:W-:Y:S01]  /*8cd0*/  I2IP.S8.S32.SAT R49, R52, R51, R49 ;  /* 0x0000003334317239 */ /* 0x000fe20000001431 */
[-C--:B------:R-:W-:Y:S01]  /*8ce0*/  IMAD R59, R2, R72.reuse, R59 ;  /* 0x00000048023b7224 */ /* 0x080fe200078e023b */
[----:B------:R1:W-:Y:S01]  /*8cf0*/  STS.128 [R145+0x2400], R16 ;  /* 0x0024001091007388 */ /* 0x0003e20000000c00 */
[-C--:B------:R-:W-:Y:S01]  /*8d00*/  IMAD R60, R3, R72.reuse, R60 ;  /* 0x00000048033c7224 */ /* 0x080fe200078e023c */
[----:B------:R-:W-:Y:S01]  /*8d10*/  I2IP.S8.S32.SAT R50, R58, R57, RZ ;  /* 0x000000393a327239 */ /* 0x000fe200000014ff */
[-C--:B------:R-:W-:Y:S02]  /*8d20*/  IMAD R61, R4, R72.reuse, R61 ;  /* 0x00000048043d7224 */ /* 0x080fe400078e023d */
[----:B------:R-:W-:Y:S01]  /*8d30*/  IMAD R62, R75, R72, R62 ;  /* 0x000000484b3e7224 */ /* 0x000fe200078e023e */
[----:B------:R-:W-:Y:S02]  /*8d40*/  I2IP.S8.S32.SAT R50, R56, R55, R50 ;  /* 0x0000003738327239 */ /* 0x000fe40000001432 */
[----:B------:R1:W-:Y:S02]  /*8d50*/  STS.128 [R144+0x2400], R32 ;  /* 0x0024002090007388 */ /* 0x0003e40000000c00 */
[----:B------:R-:W-:Y:S04]  /*8d60*/  I2IP.S8.S32.SAT R61, R62, R61, RZ ;  /* 0x0000003d3e3d7239 */ /* 0x000fe800000014ff */
[----:B------:R-:W-:Y:S05]  /*8d70*/  I2IP.S8.S32.SAT R51, R60, R59, R61 ;  /* 0x0000003b3c337239 */ /* 0x000fea000000143d */
[----:B------:R1:W-:Y:S01]  /*8d80*/  STS.128 [R143+0x2400], R48 ;  /* 0x002400308f007388 */ /* 0x0003e20000000c00 */
[----:B------:R-:W-:Y:S01]  /*8d90*/  @!PT LDS RZ, [RZ] ;  /* 0x00000000fffff984 */ /* 0x000fe20000000800 */
[----:B------:R-:W-:Y:S01]  /*8da0*/  @!PT LDS RZ, [RZ] ;  /* 0x00000000fffff984 */ /* 0x000fe20000000800 */
[----:B------:R-:W-:Y:S01]  /*8db0*/  @!PT LDS RZ, [RZ] ;  /* 0x00000000fffff984 */ /* 0x000fe20000000800 */
[----:B------:R-:W-:Y:S01]  /*8dc0*/  @!PT LDS RZ, [RZ] ;  /* 0x00000000fffff984 */ /* 0x000fe20000000800 */
[----:B------:R3:W-:Y:S07]  /*8dd0*/  MEMBAR.ALL.CTA ;  /* 0x0000000000007992 */ /* 0x0007ee0000008000 */
[----:B---3--:R-:W3:Y:S02]  /*8de0*/  FENCE.VIEW.ASYNC.S ;  /* 0x00000000000073c6 */ /* 0x008ee40000000000 */
[----:B---3--:R-:W-:Y:S06]  /*8df0*/  BAR.SYNC.DEFER_BLOCKING 0x1, 0x80 ;  /* 0x0042000000007b1d */ /* 0x008fec0000010000 */
[----:B------:R-:W-:Y:S05]  /*8e00*/  @P0 BRA `(.L_x_149) ;  /* 0x0000000000300947 */ /* 0x000fea0003800000 */
[----:B------:R-:W-:Y:S02]  /*8e10*/  UIADD3 UR10, UPT, UPT, UR57, 0x2400, URZ ;  /* 0x00002400390a7890 */ /* 0x000fe4000fffe0ff */
[----:B------:R-:W-:Y:S02]  /*8e20*/  UIADD3 UR8, UP0, UPT, UR62, 0x680, URZ ;  /* 0x000006803e087890 */ /* 0x000fe4000ff1e0ff */
[----:B------:R-:W-:Y:S02]  /*8e30*/  USHF.L.U32 UR5, UR51, 0x6, URZ ;  /* 0x0000000633057899 */ /* 0x000fe400080006ff */
[----:B------:R-:W-:Y:S01]  /*8e40*/  MOV R154, UR10 ;  /* 0x0000000a009a7c02 */ /* 0x000fe20008000f00 */
[----:B------:R-:W-:Y:S02]  /*8e50*/  USHF.L.U32 UR6, UR50, 0x7, URZ ;  /* 0x0000000732067899 */ /* 0x000fe400080006ff */
[----:B------:R-:W-:Y:S01]  /*8e60*/  UIADD3.X UR9, UPT, UPT, URZ, UR63, URZ, UP0, !UPT ;  /* 0x0000003fff097290 */ /* 0x000fe200087fe4ff */
[----:B------:R-:W-:Y:S01]  /*8e70*/  R2UR UR4, R154 ;  /* 0x000000009a0472ca */ /* 0x000fe200000e0000 */
[----:B------:R-:W-:Y:S11]  /*8e80*/  UMOV UR7, UR36 ;  /* 0x0000002400077c82 */ /* 0x000ff60008000000 */
[----:B------:R-:W-:Y:S01]  /*8e90*/  @!UPT UIADD3 URZ, UPT, UPT, URZ, URZ, URZ ;  /* 0x000000fffffff290 */ /* 0x000fe2000fffe0ff */
[----:B------:R3:W-:Y:S01]  /*8ea0*/  UTMASTG.3D [UR4], [UR8] ;  /* 0x00000004080073b5 */ /* 0x0007e20008010000 */
[----:B------:R0:W-:Y:S01]  /*8eb0*/  UTMACMDFLUSH ;  /* 0x00000000000079b7 */ /* 0x0001e20000000000 */
[----:B---3--:R-:W-:Y:S04]  /*8ec0*/  DEPBAR.LE SB0, 0x0 ;  /* 0x000080000000791a */ /* 0x008fe80000000000 */
.L_x_149:
[----:B------:R-:W-:Y:S05]  /*8ed0*/  BSYNC.RECONVERGENT B0 ;  /* 0x0000000000007941 */ /* 0x000fea0003800200 */
.L_x_148:
[----:B------:R-:W-:Y:S01]  /*8ee0*/  BAR.SYNC.DEFER_BLOCKING 0x1, 0x80 ;  /* 0x0042000000007b1d */ /* 0x000fe20000010000 */
[----:B------:R-:W-:Y:S01]  /*8ef0*/  ISETP.NE.AND P0, PT, R150, 0x2, PT ;  /* 0x000000029600780c */ /* 0x000fe20003f05270 */
[----:B------:R-:W-:Y:S01]  /*8f00*/  UISETP.NE.AND UP0, UPT, UR61, URZ, UPT ;  /* 0x000000ff3d00728c */ /* 0x000fe2000bf05270 */
[----:B------:R-:W-:Y:S01]  /*8f10*/  ISETP.NE.AND P1, PT, R68, 0x4, PT ;  /* 0x000000044400780c */ /* 0x000fe20003f25270 */
[----:B------:R-:W-:Y:S01]  /*8f20*/  UIADD3 UR51, UPT, UPT, UR42, UR48, URZ ;  /* 0x000000302a337290 */ /* 0x000fe2000fffe0ff */
[----:B------:R-:W-:Y:S01]  /*8f30*/  SEL R2, RZ, 0x1, P0 ;  /* 0x00000001ff027807 */ /* 0x000fe20000000000 */
[----:B------:R-:W-:Y:S01]  /*8f40*/  UIADD3 UR50, UPT, UPT, UR43, UR49, URZ ;  /* 0x000000312b327290 */ /* 0x000fe2000fffe0ff */
[----:B------:R-:W-:Y:S02]  /*8f50*/  SEL R0, RZ, 0x1, P1 ;  /* 0x00000001ff007807 */ /* 0x000fe40000800000 */
[----:B------:R-:W-:Y:S02]  /*8f60*/  LOP3.LUT R152, R152, R2, RZ, 0x3c, !PT ;  /* 0x0000000298987212 */ /* 0x000fe400078e3cff */
[----:B------:R-:W-:Y:S02]  /*8f70*/  LOP3.LUT R153, R153, R0, RZ, 0x3c, !PT ;  /* 0x0000000099997212 */ /* 0x000fe400078e3cff */
[----:B------:R-:W-:Y:S02]  /*8f80*/  SEL R150, R150, RZ, P0 ;  /* 0x000000ff96967207 */ /* 0x000fe40000000000 */
[----:B------:R-:W-:Y:S01]  /*8f90*/  SEL R68, R68, RZ, P1 ;  /* 0x000000ff44447207 */ /* 0x000fe20000800000 */
[----:B------:R-:W-:Y:S01]  /*8fa0*/  UMOV UR36, UR60 ;  /* 0x0000003c00247c82 */ /* 0x000fe20008000000 */
[----:B------:R-:W-:Y:S05]  /*8fb0*/  BRA.U UP0, `(.L_x_150) ;  /* 0xffffffdd000c7547 */ /* 0x000fea000b83ffff */
[----:B------:R-:W-:Y:S05]  /*8fc0*/  EXIT ;  /* 0x000000000000794d */ /* 0x000fea0003800000 */
.L_x_25:
[----:B--2---:R2:W3:Y:S02]  /*8fd0*/  SYNCS.PHASECHK.TRANS64.TRYWAIT P0, [R0+URZ+0x320], R2 ;  /* 0x00032002000075a7 */ /* 0x0044e400080011ff */
[----:B---3--:R-:W-:Y:S05]  /*8fe0*/  @!P0 NANOSLEEP.SYNCS 0x989680 ;  /* 0x009896800000895d */ /* 0x008fea0003900000 */
[----:B------:R-:W3:Y:S02]  /*8ff0*/  @!P0 SYNCS.PHASECHK.TRANS64 P0, [R0+URZ+0x320], R2 ;  /* 0x00032002000085a7 */ /* 0x000ee400080010ff */
[----:B---3--:R-:W-:Y:S05]  /*9000*/  @!P0 BRA `(.L_x_25) ;  /* 0xfffffffc00f08947 */ /* 0x008fea000383ffff */
[----:B------:R-:W-:Y:S05]  /*9010*/  BRA `(.L_x_151) ;  /* 0xffffff9000207947 */ /* 0x000fea000383ffff */
.L_x_28:
[----:B-1----:R-:W-:-:S07]  /*9020*/  MOV R0, UR33 ;  /* 0x0000002100007c02 */ /* 0x002fce0008000f00 */
.L_x_152:
[----:B-1----:R1:W2:Y:S02]  /*9030*/  SYNCS.PHASECHK.TRANS64.TRYWAIT P0, [R0+URZ+0x148], R3 ;  /* 0x00014803000075a7 */ /* 0x0022a400080011ff */
[----:B--2---:R-:W-:Y:S05]  /*9040*/  @!P0 NANOSLEEP.SYNCS 0x989680 ;  /* 0x009896800000895d */ /* 0x004fea0003900000 */
[----:B------:R-:W2:Y:S02]  /*9050*/  @!P0 SYNCS.PHASECHK.TRANS64 P0, [R0+URZ+0x148], R3 ;  /* 0x00014803000085a7 */ /* 0x000ea400080010ff */
[----:B--2---:R-:W-:Y:S05]  /*9060*/  @!P0 BRA `(.L_x_152) ;  /* 0xfffffffc00f08947 */ /* 0x004fea000383ffff */
[----:B------:R-:W-:Y:S05]  /*9070*/  BRA `(.L_x_27) ;  /* 0xffffff9000787947 */ /* 0x000fea000383ffff */
.L_x_35:
[----:B-1----:R-:W-:-:S07]  /*9080*/  MOV R0, UR17 ;  /* 0x0000001100007c02 */ /* 0x002fce0008000f00 */
.L_x_153:
[----:B-1----:R1:W2:Y:S02]  /*9090*/  SYNCS.PHASECHK.TRANS64.TRYWAIT P0, [R0+URZ+0x148], R3 ;  /* 0x00014803000075a7 */ /* 0x0022a400080011ff */
[----:B--2---:R-:W-:Y:S05]  /*90a0*/  @!P0 NANOSLEEP.SYNCS 0x989680 ;  /* 0x009896800000895d */ /* 0x004fea0003900000 */
[----:B------:R-:W2:Y:S02]  /*90b0*/  @!P0 SYNCS.PHASECHK.TRANS64 P0, [R0+URZ+0x148], R3 ;  /* 0x00014803000085a7 */ /* 0x000ea400080010ff */
[----:B--2---:R-:W-:Y:S05]  /*90c0*/  @!P0 BRA `(.L_x_153) ;  /* 0xfffffffc00f08947 */ /* 0x004fea000383ffff */
[----:B------:R-:W-:Y:S05]  /*90d0*/  BRA `(.L_x_34) ;  /* 0xffffff94003c7947 */ /* 0x000fea000383ffff */
.L_x_40:
[----:B-1----:R1:W2:Y:S02]  /*90e0*/  SYNCS.PHASECHK.TRANS64.TRYWAIT P0, [R3+URZ+0x2b0], R0 ;  /* 0x0002b000030075a7 */ /* 0x0022a400080011ff */
[----:B--2---:R-:W-:Y:S05]  /*90f0*/  @!P0 NANOSLEEP.SYNCS 0x989680 ;  /* 0x009896800000895d */ /* 0x004fea0003900000 */
[----:B------:R-:W2:Y:S02]  /*9100*/  @!P0 SYNCS.PHASECHK.TRANS64 P0, [R3+URZ+0x2b0], R0 ;  /* 0x0002b000030085a7 */ /* 0x000ea400080010ff */
[----:B--2---:R-:W-:Y:S05]  /*9110*/  @!P0 BRA `(.L_x_40) ;  /* 0xfffffffc00f08947 */ /* 0x004fea000383ffff */
[----:B------:R-:W-:Y:S05]  /*9120*/  BRA `(.L_x_154) ;  /* 0xffffff9400e87947 */ /* 0x000fea000383ffff */
.L_x_44:
[----:B------:R-:W-:-:S07]  /*9130*/  MOV R0, UR4 ;  /* 0x0000000400007c02 */ /* 0x000fce0008000f00 */
.L_x_155:
[----:B-1----:R1:W2:Y:S02]  /*9140*/  SYNCS.PHASECHK.TRANS64.TRYWAIT P0, [R0+URZ], R2 ;  /* 0x00000002000075a7 */ /* 0x0022a400080011ff */
[----:B--2---:R-:W-:Y:S05]  /*9150*/  @!P0 NANOSLEEP.SYNCS 0x989680 ;  /* 0x009896800000895d */ /* 0x004fea0003900000 */
[----:B------:R-:W2:Y:S02]  /*9160*/  @!P0 SYNCS.PHASECHK.TRANS64 P0, [R0+URZ], R2 ;  /* 0x00000002000085a7 */ /* 0x000ea400080010ff */
[----:B--2---:R-:W-:Y:S05]  /*9170*/  @!P0 BRA `(.L_x_155) ;  /* 0xfffffffc00f08947 */ /* 0x004fea000383ffff */
[----:B------:R-:W-:Y:S05]  /*9180*/  BRA `(.L_x_156) ;  /* 0xffffff9c006c7947 */ /* 0x000fea000383ffff */
.L_x_45:
[----:B------:R-:W-:-:S07]  /*9190*/  MOV R0, UR4 ;  /* 0x0000000400007c02 */ /* 0x000fce0008000f00 */
.L_x_157:
[----:B-1----:R1:W2:Y:S02]  /*91a0*/  SYNCS.PHASECHK.TRANS64.TRYWAIT P0, [R0+URZ], R3 ;  /* 0x00000003000075a7 */ /* 0x0022a400080011ff */
[----:B--2---:R-:W-:Y:S05]  /*91b0*/  @!P0 NANOSLEEP.SYNCS 0x989680 ;  /* 0x009896800000895d */ /* 0x004fea0003900000 */
[----:B------:R-:W2:Y:S02]  /*91c0*/  @!P0 SYNCS.PHASECHK.TRANS64 P0, [R0+URZ], R3 ;  /* 0x00000003000085a7 */ /* 0x000ea400080010ff */
[----:B--2---:R-:W-:Y:S05]  /*91d0*/  @!P0 BRA `(.L_x_157) ;  /* 0xfffffffc00f08947 */ /* 0x004fea000383ffff */
[----:B------:R-:W-:Y:S05]  /*91e0*/  BRA `(.L_x_158) ;  /* 0xffffff9c00787947 */ /* 0x000fea000383ffff */
.L_x_46:
[----:B------:R-:W-:-:S07]  /*91f0*/  MOV R0, UR4 ;  /* 0x0000000400007c02 */ /* 0x000fce0008000f00 */
.L_x_159:
[----:B-1----:R1:W2:Y:S02]  /*9200*/  SYNCS.PHASECHK.TRANS64.TRYWAIT P0, [R0+URZ], R3 ;  /* 0x00000003000075a7 */ /* 0x0022a400080011ff */
[----:B--2---:R-:W-:Y:S05]  /*9210*/  @!P0 NANOSLEEP.SYNCS 0x989680 ;  /* 0x009896800000895d */ /* 0x004fea0003900000 */
[----:B------:R-:W2:Y:S02]  /*9220*/  @!P0 SYNCS.PHASECHK.TRANS64 P0, [R0+URZ], R3 ;  /* 0x00000003000085a7 */ /* 0x000ea400080010ff */
[----:B--2---:R-:W-:Y:S05]  /*9230*/  @!P0 BRA `(.L_x_159) ;  /* 0xfffffffc00f08947 */ /* 0x004fea000383ffff */
[----:B------:R-:W-:Y:S05]  /*9240*/  BRA `(.L_x_160) ;  /* 0xffffff9c00847947 */ /* 0x000fea000383ffff */
.L_x_47:
[----:B------:R-:W-:-:S07]  /*9250*/  MOV R0, UR4 ;  /* 0x0000000400007c02 */ /* 0x000fce0008000f00 */
.L_x_161:
[----:B-1----:R1:W2:Y:S02]  /*9260*/  SYNCS.PHASECHK.TRANS64.TRYWAIT P0, [R0+URZ], R3 ;  /* 0x00000003000075a7 */ /* 0x0022a400080011ff */
[----:B--2---:R-:W-:Y:S05]  /*9270*/  @!P0 NANOSLEEP.SYNCS 0x989680 ;  /* 0x009896800000895d */ /* 0x004fea0003900000 */
[----:B------:R-:W2:Y:S02]  /*9280*/  @!P0 SYNCS.PHASECHK.TRANS64 P0, [R0+URZ], R3 ;  /* 0x00000003000085a7 */ /* 0x000ea400080010ff */
[----:B--2---:R-:W-:Y:S05]  /*9290*/  @!P0 BRA `(.L_x_161) ;  /* 0xfffffffc00f08947 */ /* 0x004fea000383ffff */
[----:B------:R-:W-:Y:S05]  /*92a0*/  BRA `(.L_x_162) ;  /* 0xffffff9c00907947 */ /* 0x000fea000383ffff */
.L_x_48:
[----:B------:R-:W-:-:S07]  /*92b0*/  MOV R0, UR4 ;  /* 0x0000000400007c02 */ /* 0x000fce0008000f00 */
.L_x_163:
[----:B-1----:R1:W2:Y:S02]  /*92c0*/  SYNCS.PHASECHK.TRANS64.TRYWAIT P0, [R0+URZ], R3 ;  /* 0x00000003000075a7 */ /* 0x0022a400080011ff */
[----:B--2---:R-:W-:Y:S05]  /*92d0*/  @!P0 NANOSLEEP.SYNCS 0x989680 ;  /* 0x009896800000895d */ /* 0x004fea0003900000 */
[----:B------:R-:W2:Y:S02]  /*92e0*/  @!P0 SYNCS.PHASECHK.TRANS64 P0, [R0+URZ], R3 ;  /* 0x00000003000085a7 */ /* 0x000ea400080010ff */
[----:B--2---:R-:W-:Y:S05]  /*92f0*/  @!P0 BRA `(.L_x_163) ;  /* 0xfffffffc00f08947 */ /* 0x004fea000383ffff */
[----:B------:R-:W-:Y:S05]  /*9300*/  BRA `(.L_x_164) ;  /* 0xffffff9c009c7947 */ /* 0x000fea000383ffff */
.L_x_49:
[----:B------:R-:W-:-:S07]  /*9310*/  MOV R0, UR4 ;  /* 0x0000000400007c02 */ /* 0x000fce0008000f00 */
.L_x_165:
[----:B-1----:R1:W2:Y:S02]  /*9320*/  SYNCS.PHASECHK.TRANS64.TRYWAIT P0, [R0+URZ], R3 ;  /* 0x00000003000075a7 */ /* 0x0022a400080011ff */
[----:B--2---:R-:W-:Y:S05]  /*9330*/  @!P0 NANOSLEEP.SYNCS 0x989680 ;  /* 0x009896800000895d */ /* 0x004fea0003900000 */
[----:B------:R-:W2:Y:S02]  /*9340*/  @!P0 SYNCS.PHASECHK.TRANS64 P0, [R0+URZ], R3 ;  /* 0x00000003000085a7 */ /* 0x000ea400080010ff */
[----:B--2---:R-:W-:Y:S05]  /*9350*/  @!P0 BRA `(.L_x_165) ;  /* 0xfffffffc00f08947 */ /* 0x004fea000383ffff */
[----:B------:R-:W-:Y:S05]  /*9360*/  BRA `(.L_x_166) ;  /* 0xffffff9c00a87947 */ /* 0x000fea000383ffff */
.L_x_50:
[----:B------:R-:W-:-:S07]  /*9370*/  MOV R0, UR4 ;  /* 0x0000000400007c02 */ /* 0x000fce0008000f00 */
.L_x_167:
[----:B-1----:R1:W2:Y:S02]  /*9380*/  SYNCS.PHASECHK.TRANS64.TRYWAIT P0, [R0+URZ], R3 ;  /* 0x00000003000075a7 */ /* 0x0022a400080011ff */
[----:B--2---:R-:W-:Y:S05]  /*9390*/  @!P0 NANOSLEEP.SYNCS 0x989680 ;  /* 0x009896800000895d */ /* 0x004fea0003900000 */
[----:B------:R-:W2:Y:S02]  /*93a0*/  @!P0 SYNCS.PHASECHK.TRANS64 P0, [R0+URZ], R3 ;  /* 0x00000003000085a7 */ /* 0x000ea400080010ff */
[----:B--2---:R-:W-:Y:S05]  /*93b0*/  @!P0 BRA `(.L_x_167) ;  /* 0xfffffffc00f08947 */ /* 0x004fea000383ffff */
[----:B------:R-:W-:Y:S05]  /*93c0*/  BRA `(.L_x_168) ;  /* 0xffffff9c00b47947 */ /* 0x000fea000383ffff */
.L_x_51:
[----:B------:R-:W-:-:S07]  /*93d0*/  MOV R0, UR4 ;  /* 0x0000000400007c02 */ /* 0x000fce0008000f00 */
.L_x_169:
[----:B-1----:R1:W2:Y:S02]  /*93e0*/  SYNCS.PHASECHK.TRANS64.TRYWAIT P0, [R0+URZ], R3 ;  /* 0x00000003000075a7 */ /* 0x0022a400080011ff */
[----:B--2---:R-:W-:Y:S05]  /*93f0*/  @!P0 NANOSLEEP.SYNCS 0x989680 ;  /* 0x009896800000895d */ /* 0x004fea0003900000 */
[----:B------:R-:W2:Y:S02]  /*9400*/  @!P0 SYNCS.PHASECHK.TRANS64 P0, [R0+URZ], R3 ;  /* 0x00000003000085a7 */ /* 0x000ea400080010ff */
[----:B--2---:R-:W-:Y:S05]  /*9410*/  @!P0 BRA `(.L_x_169) ;  /* 0xfffffffc00f08947 */ /* 0x004fea000383ffff */
[----:B------:R-:W-:Y:S05]  /*9420*/  BRA `(.L_x_170) ;  /* 0xffffff9c00c07947 */ /* 0x000fea000383ffff */
.L_x_52:
[----:B------:R-:W-:-:S07]  /*9430*/  MOV R0, UR4 ;  /* 0x0000000400007c02 */ /* 0x000fce0008000f00 */
.L_x_171:
[----:B-1----:R1:W2:Y:S02]  /*9440*/  SYNCS.PHASECHK.TRANS64.TRYWAIT P0, [R0+URZ], R3 ;  /* 0x00000003000075a7 */ /* 0x0022a400080011ff */
[----:B--2---:R-:W-:Y:S05]  /*9450*/  @!P0 NANOSLEEP.SYNCS 0x989680 ;  /* 0x009896800000895d */ /* 0x004fea0003900000 */
[----:B------:R-:W2:Y:S02]  /*9460*/  @!P0 SYNCS.PHASECHK.TRANS64 P0, [R0+URZ], R3 ;  /* 0x00000003000085a7 */ /* 0x000ea400080010ff */
[----:B--2---:R-:W-:Y:S05]  /*9470*/  @!P0 BRA `(.L_x_171) ;  /* 0xfffffffc00f08947 */ /* 0x004fea000383ffff */
[----:B------:R-:W-:Y:S05]  /*9480*/  BRA `(.L_x_172) ;  /* 0xffffff9c00cc7947 */ /* 0x000fea000383ffff */
.L_x_53:
[----:B------:R-:W-:-:S07]  /*9490*/  MOV R0, UR4 ;  /* 0x0000000400007c02 */ /* 0x000fce0008000f00 */
.L_x_173:
[----:B-1----:R1:W2:Y:S02]  /*94a0*/  SYNCS.PHASECHK.TRANS64.TRYWAIT P0, [R0+URZ], R3 ;  /* 0x00000003000075a7 */ /* 0x0022a400080011ff */
[----:B--2---:R-:W-:Y:S05]  /*94b0*/  @!P0 NANOSLEEP.SYNCS 0x989680 ;  /* 0x009896800000895d */ /* 0x004fea0003900000 */
[----:B------:R-:W2:Y:S02]  /*94c0*/  @!P0 SYNCS.PHASECHK.TRANS64 P0, [R0+URZ], R3 ;  /* 0x00000003000085a7 */ /* 0x000ea400080010ff */
[----:B--2---:R-:W-:Y:S05]  /*94d0*/  @!P0 BRA `(.L_x_173) ;  /* 0xfffffffc00f08947 */ /* 0x004fea000383ffff */
[----:B------:R-:W-:Y:S05]  /*94e0*/  BRA `(.L_x_174) ;  /* 0xffffff9c00d87947 */ /* 0x000fea000383ffff */
.L_x_54:
[----:B------:R-:W-:-:S07]  /*94f0*/  MOV R0, UR4 ;  /* 0x0000000400007c02 */ /* 0x000fce0008000f00 */
.L_x_175:
[----:B-1----:R1:W2:Y:S02]  /*9500*/  SYNCS.PHASECHK.TRANS64.TRYWAIT P0, [R0+URZ], R3 ;  /* 0x00000003000075a7 */ /* 0x0022a400080011ff */
[----:B--2---:R-:W-:Y:S05]  /*9510*/  @!P0 NANOSLEEP.SYNCS 0x989680 ;  /* 0x009896800000895d */ /* 0x004fea0003900000 */
[----:B------:R-:W2:Y:S02]  /*9520*/  @!P0 SYNCS.PHASECHK.TRANS64 P0, [R0+URZ], R3 ;  /* 0x00000003000085a7 */ /* 0x000ea400080010ff */
[----:B--2---:R-:W-:Y:S05]  /*9530*/  @!P0 BRA `(.L_x_175) ;  /* 0xfffffffc00f08947 */ /* 0x004fea000383ffff */
[----:B------:R-:W-:Y:S05]  /*9540*/  BRA `(.L_x_176) ;  /* 0xffffff9c00e47947 */ /* 0x000fea000383ffff */
.L_x_55:
[----:B------:R-:W-:-:S07]  /*9550*/  MOV R0, UR4 ;  /* 0x0000000400007c02 */ /* 0x000fce0008000f00 */
.L_x_177:
[----:B-1----:R1:W2:Y:S02]  /*9560*/  SYNCS.PHASECHK.TRANS64.TRYWAIT P0, [R0+URZ], R3 ;  /* 0x00000003000075a7 */ /* 0x0022a400080011ff */
[----:B--2---:R-:W-:Y:S05]  /*9570*/  @!P0 NANOSLEEP.SYNCS 0x989680 ;  /* 0x009896800000895d */ /* 0x004fea0003900000 */
[----:B------:R-:W2:Y:S02]  /*9580*/  @!P0 SYNCS.PHASECHK.TRANS64 P0, [R0+URZ], R3 ;  /* 0x00000003000085a7 */ /* 0x000ea400080010ff */
[----:B--2---:R-:W-:Y:S05]  /*9590*/  @!P0 BRA `(.L_x_177) ;  /* 0xfffffffc00f08947 */ /* 0x004fea000383ffff */
[----:B------:R-:W-:Y:S05]  /*95a0*/  BRA `(.L_x_178) ;  /* 0xffffff9c00f07947 */ /* 0x000fea000383ffff */
.L_x_56:
[----:B------:R-:W-:-:S07]  /*95b0*/  MOV R0, UR4 ;  /* 0x0000000400007c02 */ /* 0x000fce0008000f00 */
.L_x_179:
[----:B-1----:R1:W2:Y:S02]  /*95c0*/  SYNCS.PHASECHK.TRANS64.TRYWAIT P0, [R0+URZ], R3 ;  /* 0x00000003000075a7 */ /* 0x0022a400080011ff */
[----:B--2---:R-:W-:Y:S05]  /*95d0*/  @!P0 NANOSLEEP.SYNCS 0x989680 ;  /* 0x009896800000895d */ /* 0x004fea0003900000 */
[----:B------:R-:W2:Y:S02]  /*95e0*/  @!P0 SYNCS.PHASECHK.TRANS64 P0, [R0+URZ], R3 ;  /* 0x00000003000085a7 */ /* 0x000ea400080010ff */
[----:B--2---:R-:W-:Y:S05]  /*95f0*/  @!P0 BRA `(.L_x_179) ;  /* 0xfffffffc00f08947 */ /* 0x004fea000383ffff */
[----:B------:R-:W-:Y:S05]  /*9600*/  BRA `(.L_x_180) ;  /* 0xffffff9c00fc7947 */ /* 0x000fea000383ffff */
.L_x_57:
[----:B------:R-:W-:-:S07]  /*9610*/  MOV R0, UR4 ;  /* 0x0000000400007c02 */ /* 0x000fce0008000f00 */
.L_x_181:
[----:B-1----:R1:W2:Y:S02]  /*9620*/  SYNCS.PHASECHK.TRANS64.TRYWAIT P0, [R0+URZ], R3 ;  /* 0x00000003000075a7 */ /* 0x0022a400080011ff */
[----:B--2---:R-:W-:Y:S05]  /*9630*/  @!P0 NANOSLEEP.SYNCS 0x989680 ;  /* 0x009896800000895d */ /* 0x004fea0003900000 */
[----:B------:R-:W2:Y:S02]  /*9640*/  @!P0 SYNCS.PHASECHK.TRANS64 P0, [R0+URZ], R3 ;  /* 0x00000003000085a7 */ /* 0x000ea400080010ff */
[----:B--2---:R-:W-:Y:S05]  /*9650*/  @!P0 BRA `(.L_x_181) ;  /* 0xfffffffc00f08947 */ /* 0x004fea000383ffff */
[----:B------:R-:W-:Y:S05]  /*9660*/  BRA `(.L_x_182) ;  /* 0xffffffa000087947 */ /* 0x000fea000383ffff */
.L_x_58:
[----:B------:R-:W-:-:S07]  /*9670*/  MOV R0, UR4 ;  /* 0x0000000400007c02 */ /* 0x000fce0008000f00 */
.L_x_183:
[----:B-1----:R1:W2:Y:S02]  /*9680*/  SYNCS.PHASECHK.TRANS64.TRYWAIT P0, [R0+URZ], R3 ;  /* 0x00000003000075a7 */ /* 0x0022a400080011ff */
[----:B--2---:R-:W-:Y:S05]  /*9690*/  @!P0 NANOSLEEP.SYNCS 0x989680 ;  /* 0x009896800000895d */ /* 0x004fea0003900000 */
[----:B------:R-:W2:Y:S02]  /*96a0*/  @!P0 SYNCS.PHASECHK.TRANS64 P0, [R0+URZ], R3 ;  /* 0x00000003000085a7 */ /* 0x000ea400080010ff */
[----:B--2---:R-:W-:Y:S05]  /*96b0*/  @!P0 BRA `(.L_x_183) ;  /* 0xfffffffc00f08947 */ /* 0x004fea000383ffff */
[----:B------:R-:W-:Y:S05]  /*96c0*/  BRA `(.L_x_184) ;  /* 0xffffffa000147947 */ /* 0x000fea000383ffff */
.L_x_59:
[----:B------:R-:W-:-:S07]  /*96d0*/  MOV R0, UR4 ;  /* 0x0000000400007c02 */ /* 0x000fce0008000f00 */
.L_x_185:
[----:B-1----:R1:W2:Y:S02]  /*96e0*/  SYNCS.PHASECHK.TRANS64.TRYWAIT P0, [R0+URZ], R3 ;  /* 0x00000003000075a7 */ /* 0x0022a400080011ff */
[----:B--2---:R-:W-:Y:S05]  /*96f0*/  @!P0 NANOSLEEP.SYNCS 0x989680 ;  /* 0x009896800000895d */ /* 0x004fea0003900000 */
[----:B------:R-:W2:Y:S02]  /*9700*/  @!P0 SYNCS.PHASECHK.TRANS64 P0, [R0+URZ], R3 ;  /* 0x00000003000085a7 */ /* 0x000ea400080010ff */
[----:B--2---:R-:W-:Y:S05]  /*9710*/  @!P0 BRA `(.L_x_185) ;  /* 0xfffffffc00f08947 */ /* 0x004fea000383ffff */
[----:B------:R-:W-:Y:S05]  /*9720*/  BRA `(.L_x_186) ;  /* 0xffffffa000207947 */ /* 0x000fea000383ffff */
.L_x_60:
[----:B------:R-:W-:-:S07]  /*9730*/  MOV R0, UR4 ;  /* 0x0000000400007c02 */ /* 0x000fce0008000f00 */
.L_x_187:
[----:B-1----:R1:W2:Y:S02]  /*9740*/  SYNCS.PHASECHK.TRANS64.TRYWAIT P0, [R0+URZ], R3 ;  /* 0x00000003000075a7 */ /* 0x0022a400080011ff */
[----:B--2---:R-:W-:Y:S05]  /*9750*/  @!P0 NANOSLEEP.SYNCS 0x989680 ;  /* 0x009896800000895d */ /* 0x004fea0003900000 */
[----:B------:R-:W2:Y:S02]  /*9760*/  @!P0 SYNCS.PHASECHK.TRANS64 P0, [R0+URZ], R3 ;  /* 0x00000003000085a7 */ /* 0x000ea400080010ff */
[----:B--2---:R-:W-:Y:S05]  /*9770*/  @!P0 BRA `(.L_x_187) ;  /* 0xfffffffc00f08947 */ /* 0x004fea000383ffff */
[----:B------:R-:W-:Y:S05]  /*9780*/  BRA `(.L_x_188) ;  /* 0xffffffa0002c7947 */ /* 0x000fea000383ffff */
.L_x_61:
[----:B------:R-:W-:-:S07]  /*9790*/  MOV R0, UR4 ;  /* 0x0000000400007c02 */ /* 0x000fce0008000f00 */
.L_x_189:
[----:B-1----:R1:W2:Y:S02]  /*97a0*/  SYNCS.PHASECHK.TRANS64.TRYWAIT P0, [R0+URZ], R3 ;  /* 0x00000003000075a7 */ /* 0x0022a400080011ff */
[----:B--2---:R-:W-:Y:S05]  /*97b0*/  @!P0 NANOSLEEP.SYNCS 0x989680 ;  /* 0x009896800000895d */ /* 0x004fea0003900000 */
[----:B------:R-:W2:Y:S02]  /*97c0*/  @!P0 SYNCS.PHASECHK.TRANS64 P0, [R0+URZ], R3 ;  /* 0x00000003000085a7 */ /* 0x000ea400080010ff */
[----:B--2---:R-:W-:Y:S05]  /*97d0*/  @!P0 BRA `(.L_x_189) ;  /* 0xfffffffc00f08947 */ /* 0x004fea000383ffff */
[----:B------:R-:W-:Y:S05]  /*97e0*/  BRA `(.L_x_190) ;  /* 0xffffffa000387947 */ /* 0x000fea000383ffff */
.L_x_62:
[----:B------:R-:W-:-:S07]  /*97f0*/  MOV R0, UR4 ;  /* 0x0000000400007c02 */ /* 0x000fce0008000f00 */
.L_x_191:
[----:B-1----:R1:W2:Y:S02]  /*9800*/  SYNCS.PHASECHK.TRANS64.TRYWAIT P0, [R0+URZ], R3 ;  /* 0x00000003000075a7 */ /* 0x0022a400080011ff */
[----:B--2---:R-:W-:Y:S05]  /*9810*/  @!P0 NANOSLEEP.SYNCS 0x989680 ;  /* 0x009896800000895d */ /* 0x004fea0003900000 */
[----:B------:R-:W2:Y:S02]  /*9820*/  @!P0 SYNCS.PHASECHK.TRANS64 P0, [R0+URZ], R3 ;  /* 0x00000003000085a7 */ /* 0x000ea400080010ff */
[----:B--2---:R-:W-:Y:S05]  /*9830*/  @!P0 BRA `(.L_x_191) ;  /* 0xfffffffc00f08947 */ /* 0x004fea000383ffff */
[----:B------:R-:W-:Y:S05]  /*9840*/  BRA `(.L_x_192) ;  /* 0xffffffa000447947 */ /* 0x000fea000383ffff */
.L_x_63:
[----:B------:R-:W-:-:S07]  /*9850*/  MOV R0, UR4 ;  /* 0x0000000400007c02 */ /* 0x000fce0008000f00 */
.L_x_193:
[----:B-1----:R1:W2:Y:S02]  /*9860*/  SYNCS.PHASECHK.TRANS64.TRYWAIT P0, [R0+URZ], R3 ;  /* 0x00000003000075a7 */ /* 0x0022a400080011ff */
[----:B--2---:R-:W-:Y:S05]  /*9870*/  @!P0 NANOSLEEP.SYNCS 0x989680 ;  /* 0x009896800000895d */ /* 0x004fea0003900000 */
[----:B------:R-:W2:Y:S02]  /*9880*/  @!P0 SYNCS.PHASECHK.TRANS64 P0, [R0+URZ], R3 ;  /* 0x00000003000085a7 */ /* 0x000ea400080010ff */
[----:B--2---:R-:W-:Y:S05]  /*9890*/  @!P0 BRA `(.L_x_193) ;  /* 0xfffffffc00f08947 */ /* 0x004fea000383ffff */
[----:B------:R-:W-:Y:S05]  /*98a0*/  BRA `(.L_x_194) ;  /* 0xffffffa000507947 */ /* 0x000fea000383ffff */
.L_x_64:
[----:B------:R-:W-:-:S07]  /*98b0*/  MOV R0, UR4 ;  /* 0x0000000400007c02 */ /* 0x000fce0008000f00 */
.L_x_195:
[----:B-1----:R1:W2:Y:S02]  /*98c0*/  SYNCS.PHASECHK.TRANS64.TRYWAIT P0, [R0+URZ], R3 ;  /* 0x00000003000075a7 */ /* 0x0022a400080011ff */
[----:B--2---:R-:W-:Y:S05]  /*98d0*/  @!P0 NANOSLEEP.SYNCS 0x989680 ;  /* 0x009896800000895d */ /* 0x004fea0003900000 */
[----:B------:R-:W2:Y:S02]  /*98e0*/  @!P0 SYNCS.PHASECHK.TRANS64 P0, [R0+URZ], R3 ;  /* 0x00000003000085a7 */ /* 0x000ea400080010ff */
[----:B--2---:R-:W-:Y:S05]  /*98f0*/  @!P0 BRA `(.L_x_195) ;  /* 0xfffffffc00f08947 */ /* 0x004fea000383ffff */
[----:B------:R-:W-:Y:S05]  /*9900*/  BRA `(.L_x_196) ;  /* 0xffffffa0005c7947 */ /* 0x000fea000383ffff */
.L_x_65:
[----:B------:R-:W-:-:S07]  /*9910*/  MOV R0, UR4 ;  /* 0x0000000400007c02 */ /* 0x000fce0008000f00 */
.L_x_197:
[----:B-1----:R1:W2:Y:S02]  /*9920*/  SYNCS.PHASECHK.TRANS64.TRYWAIT P0, [R0+URZ], R3 ;  /* 0x00000003000075a7 */ /* 0x0022a400080011ff */
[----:B--2---:R-:W-:Y:S05]  /*9930*/  @!P0 NANOSLEEP.SYNCS 0x989680 ;  /* 0x009896800000895d */ /* 0x004fea0003900000 */
[----:B------:R-:W2:Y:S02]  /*9940*/  @!P0 SYNCS.PHASECHK.TRANS64 P0, [R0+URZ], R3 ;  /* 0x00000003000085a7 */ /* 0x000ea400080010ff */
[----:B--2---:R-:W-:Y:S05]  /*9950*/  @!P0 BRA `(.L_x_197) ;  /* 0xfffffffc00f08947 */ /* 0x004fea000383ffff */
[----:B------:R-:W-:Y:S05]  /*9960*/  BRA `(.L_x_198) ;  /* 0xffffffa000687947 */ /* 0x000fea000383ffff */
.L_x_66:
[----:B------:R-:W-:-:S07]  /*9970*/  MOV R0, UR4 ;  /* 0x0000000400007c02 */ /* 0x000fce0008000f00 */
.L_x_199:
[----:B-1----:R1:W2:Y:S02]  /*9980*/  SYNCS.PHASECHK.TRANS64.TRYWAIT P0, [R0+URZ], R3 ;  /* 0x00000003000075a7 */ /* 0x0022a400080011ff */
[----:B--2---:R-:W-:Y:S05]  /*9990*/  @!P0 NANOSLEEP.SYNCS 0x989680 ;  /* 0x009896800000895d */ /* 0x004fea0003900000 */
[----:B------:R-:W2:Y:S02]  /*99a0*/  @!P0 SYNCS.PHASECHK.TRANS64 P0, [R0+URZ], R3 ;  /* 0x00000003000085a7 */ /* 0x000ea400080010ff */
[----:B--2---:R-:W-:Y:S05]  /*99b0*/  @!P0 BRA `(.L_x_199) ;  /* 0xfffffffc00f08947 */ /* 0x004fea000383ffff */
[----:B------:R-:W-:Y:S05]  /*99c0*/  BRA `(.L_x_200) ;  /* 0xffffffa000747947 */ /* 0x000fea000383ffff */
.L_x_67:
[----:B------:R-:W-:-:S07]  /*99d0*/  MOV R0, UR4 ;  /* 0x0000000400007c02 */ /* 0x000fce0008000f00 */
.L_x_201:
[----:B-1----:R1:W2:Y:S02]  /*99e0*/  SYNCS.PHASECHK.TRANS64.TRYWAIT P0, [R0+URZ], R3 ;  /* 0x00000003000075a7 */ /* 0x0022a400080011ff */
[----:B--2---:R-:W-:Y:S05]  /*99f0*/  @!P0 NANOSLEEP.SYNCS 0x989680 ;  /* 0x009896800000895d */ /* 0x004fea0003900000 */
[----:B------:R-:W2:Y:S02]  /*9a00*/  @!P0 SYNCS.PHASECHK.TRANS64 P0, [R0+URZ], R3 ;  /* 0x00000003000085a7 */ /* 0x000ea400080010ff */
[----:B--2---:R-:W-:Y:S05]  /*9a10*/  @!P0 BRA `(.L_x_201) ;  /* 0xfffffffc00f08947 */ /* 0x004fea000383ffff */
[----:B------:R-:W-:Y:S05]  /*9a20*/  BRA `(.L_x_202) ;  /* 0xffffffa000807947 */ /* 0x000fea000383ffff */
.L_x_68:
[----:B------:R-:W-:-:S07]  /*9a30*/  MOV R0, UR4 ;  /* 0x0000000400007c02 */ /* 0x000fce0008000f00 */
.L_x_203:
[----:B-1----:R1:W2:Y:S02]  /*9a40*/  SYNCS.PHASECHK.TRANS64.TRYWAIT P0, [R0+URZ], R3 ;  /* 0x00000003000075a7 */ /* 0x0022a400080011ff */
[----:B--2---:R-:W-:Y:S05]  /*9a50*/  @!P0 NANOSLEEP.SYNCS 0x989680 ;  /* 0x009896800000895d */ /* 0x004fea0003900000 */
[----:B------:R-:W2:Y:S02]  /*9a60*/  @!P0 SYNCS.PHASECHK.TRANS64 P0, [R0+URZ], R3 ;  /* 0x00000003000085a7 */ /* 0x000ea400080010ff */
[----:B--2---:R-:W-:Y:S05]  /*9a70*/  @!P0 BRA `(.L_x_203) ;  /* 0xfffffffc00f08947 */ /* 0x004fea000383ffff */
[----:B------:R-:W-:Y:S05]  /*9a80*/  BRA `(.L_x_204) ;  /* 0xffffffa0008c7947 */ /* 0x000fea000383ffff */
.L_x_69:
[----:B------:R-:W-:-:S07]  /*9a90*/  MOV R0, UR4 ;  /* 0x0000000400007c02 */ /* 0x000fce0008000f00 */
.L_x_205:
[----:B-1----:R1:W2:Y:S02]  /*9aa0*/  SYNCS.PHASECHK.TRANS64.TRYWAIT P0, [R0+URZ], R3 ;  /* 0x00000003000075a7 */ /* 0x0022a400080011ff */
[----:B--2---:R-:W-:Y:S05]  /*9ab0*/  @!P0 NANOSLEEP.SYNCS 0x989680 ;  /* 0x009896800000895d */ /* 0x004fea0003900000 */
[----:B------:R-:W2:Y:S02]  /*9ac0*/  @!P0 SYNCS.PHASECHK.TRANS64 P0, [R0+URZ], R3 ;  /* 0x00000003000085a7 */ /* 0x000ea400080010ff */
[----:B--2---:R-:W-:Y:S05]  /*9ad0*/  @!P0 BRA `(.L_x_205) ;  /* 0xfffffffc00f08947 */ /* 0x004fea000383ffff */
[----:B------:R-:W-:Y:S05]  /*9ae0*/  BRA `(.L_x_206) ;  /* 0xffffffa000987947 */ /* 0x000fea000383ffff */
.L_x_70:
[----:B------:R-:W-:-:S07]  /*9af0*/  MOV R0, UR4 ;  /* 0x0000000400007c02 */ /* 0x000fce0008000f00 */
.L_x_207:
[----:B-1----:R1:W2:Y:S02]  /*9b00*/  SYNCS.PHASECHK.TRANS64.TRYWAIT P0, [R0+URZ], R3 ;  /* 0x00000003000075a7 */ /* 0x0022a400080011ff */
[----:B--2---:R-:W-:Y:S05]  /*9b10*/  @!P0 NANOSLEEP.SYNCS 0x989680 ;  /* 0x009896800000895d */ /* 0x004fea0003900000 */
[----:B------:R-:W2:Y:S02]  /*9b20*/  @!P0 SYNCS.PHASECHK.TRANS64 P0, [R0+URZ], R3 ;  /* 0x00000003000085a7 */ /* 0x000ea400080010ff */
[----:B--2---:R-:W-:Y:S05]  /*9b30*/  @!P0 BRA `(.L_x_207) ;  /* 0xfffffffc00f08947 */ /* 0x004fea000383ffff */
[----:B------:R-:W-:Y:S05]  /*9b40*/  BRA `(.L_x_208) ;  /* 0xffffffa000a47947 */ /* 0x000fea000383ffff */
.L_x_71:
[----:B------:R-:W-:-:S07]  /*9b50*/  MOV R0, UR4 ;  /* 0x0000000400007c02 */ /* 0x000fce0008000f00 */
.L_x_209:
[----:B-1----:R1:W2:Y:S02]  /*9b60*/  SYNCS.PHASECHK.TRANS64.TRYWAIT P0, [R0+URZ], R3 ;  /* 0x00000003000075a7 */ /* 0x0022a400080011ff */
[----:B--2---:R-:W-:Y:S05]  /*9b70*/  @!P0 NANOSLEEP.SYNCS 0x989680 ;  /* 0x009896800000895d */ /* 0x004fea0003900000 */
[----:B------:R-:W2:Y:S02]  /*9b80*/  @!P0 SYNCS.PHASECHK.TRANS64 P0, [R0+URZ], R3 ;  /* 0x00000003000085a7 */ /* 0x000ea400080010ff */
[----:B--2---:R-:W-:Y:S05]  /*9b90*/  @!P0 BRA `(.L_x_209) ;  /* 0xfffffffc00f08947 */ /* 0x004fea000383ffff */
[----:B------:R-:W-:Y:S05]  /*9ba0*/  BRA `(.L_x_210) ;  /* 0xffffffa000b07947 */ /* 0x000fea000383ffff */
.L_x_72:
[----:B------:R-:W-:-:S07]  /*9bb0*/  MOV R0, UR4 ;  /* 0x0000000400007c02 */ /* 0x000fce0008000f00 */
.L_x_211:
[----:B-1----:R1:W2:Y:S02]  /*9bc0*/  SYNCS.PHASECHK.TRANS64.TRYWAIT P0, [R0+URZ], R3 ;  /* 0x00000003000075a7 */ /* 0x0022a400080011ff */
[----:B--2---:R-:W-:Y:S05]  /*9bd0*/  @!P0 NANOSLEEP.SYNCS 0x989680 ;  /* 0x009896800000895d */ /* 0x004fea0003900000 */
[----:B------:R-:W2:Y:S02]  /*9be0*/  @!P0 SYNCS.PHASECHK.TRANS64 P0, [R0+URZ], R3 ;  /* 0x00000003000085a7 */ /* 0x000ea400080010ff */
[----:B--2---:R-:W-:Y:S05]  /*9bf0*/  @!P0 BRA `(.L_x_211) ;  /* 0xfffffffc00f08947 */ /* 0x004fea000383ffff */
[----:B------:R-:W-:Y:S05]  /*9c00*/  BRA `(.L_x_212) ;  /* 0xffffffa000bc7947 */ /* 0x000fea000383ffff */
.L_x_73:
[----:B------:R-:W-:-:S07]  /*9c10*/  MOV R0, UR4 ;  /* 0x0000000400007c02 */ /* 0x000fce0008000f00 */
.L_x_213:
[----:B-1----:R1:W2:Y:S02]  /*9c20*/  SYNCS.PHASECHK.TRANS64.TRYWAIT P0, [R0+URZ], R3 ;  /* 0x00000003000075a7 */ /* 0x0022a400080011ff */
[----:B--2---:R-:W-:Y:S05]  /*9c30*/  @!P0 NANOSLEEP.SYNCS 0x989680 ;  /* 0x009896800000895d */ /* 0x004fea0003900000 */
[----:B------:R-:W2:Y:S02]  /*9c40*/  @!P0 SYNCS.PHASECHK.TRANS64 P0, [R0+URZ], R3 ;  /* 0x00000003000085a7 */ /* 0x000ea400080010ff */
[----:B--2---:R-:W-:Y:S05]  /*9c50*/  @!P0 BRA `(.L_x_213) ;  /* 0xfffffffc00f08947 */ /* 0x004fea000383ffff */
[----:B------:R-:W-:Y:S05]  /*9c60*/  BRA `(.L_x_214) ;  /* 0xffffffa000c87947 */ /* 0x000fea000383ffff */
.L_x_74:
[----:B------:R-:W-:-:S07]  /*9c70*/  MOV R0, UR4 ;  /* 0x0000000400007c02 */ /* 0x000fce0008000f00 */
.L_x_215:
[----:B-1----:R1:W2:Y:S02]  /*9c80*/  SYNCS.PHASECHK.TRANS64.TRYWAIT P0, [R0+URZ], R3 ;  /* 0x00000003000075a7 */ /* 0x0022a400080011ff */
[----:B--2---:R-:W-:Y:S05]  /*9c90*/  @!P0 NANOSLEEP.SYNCS 0x989680 ;  /* 0x009896800000895d */ /* 0x004fea0003900000 */
[----:B------:R-:W2:Y:S02]  /*9ca0*/  @!P0 SYNCS.PHASECHK.TRANS64 P0, [R0+URZ], R3 ;  /* 0x00000003000085a7 */ /* 0x000ea400080010ff */
[----:B--2---:R-:W-:Y:S05]  /*9cb0*/  @!P0 BRA `(.L_x_215) ;  /* 0xfffffffc00f08947 */ /* 0x004fea000383ffff */
[----:B------:R-:W-:Y:S05]  /*9cc0*/  BRA `(.L_x_216) ;  /* 0xffffffa000d47947 */ /* 0x000fea000383ffff */
.L_x_75:
[----:B------:R-:W-:-:S07]  /*9cd0*/  MOV R0, UR4 ;  /* 0x0000000400007c02 */ /* 0x000fce0008000f00 */
.L_x_217:
[----:B-1----:R1:W2:Y:S02]  /*9ce0*/  SYNCS.PHASECHK.TRANS64.TRYWAIT P0, [R0+URZ], R3 ;  /* 0x00000003000075a7 */ /* 0x0022a400080011ff */
[----:B--2---:R-:W-:Y:S05]  /*9cf0*/  @!P0 NANOSLEEP.SYNCS 0x989680 ;  /* 0x009896800000895d */ /* 0x004fea0003900000 */
[----:B------:R-:W2:Y:S02]  /*9d00*/  @!P0 SYNCS.PHASECHK.TRANS64 P0, [R0+URZ], R3 ;  /* 0x00000003000085a7 */ /* 0x000ea400080010ff */
[----:B--2---:R-:W-:Y:S05]  /*9d10*/  @!P0 BRA `(.L_x_217) ;  /* 0xfffffffc00f08947 */ /* 0x004fea000383ffff */
[----:B------:R-:W-:Y:S05]  /*9d20*/  BRA `(.L_x_218) ;  /* 0xffffffa000e07947 */ /* 0x000fea000383ffff */
.L_x_76:
[----:B------:R-:W-:-:S07]  /*9d30*/  MOV R0, UR4 ;  /* 0x0000000400007c02 */ /* 0x000fce0008000f00 */
.L_x_219:
[----:B-1----:R1:W2:Y:S02]  /*9d40*/  SYNCS.PHASECHK.TRANS64.TRYWAIT P0, [R0+URZ], R3 ;  /* 0x00000003000075a7 */ /* 0x0022a400080011ff */
[----:B--2---:R-:W-:Y:S05]  /*9d50*/  @!P0 NANOSLEEP.SYNCS 0x989680 ;  /* 0x009896800000895d */ /* 0x004fea0003900000 */
[----:B------:R-:W2:Y:S02]  /*9d60*/  @!P0 SYNCS.PHASECHK.TRANS64 P0, [R0+URZ], R3 ;  /* 0x00000003000085a7 */ /* 0x000ea400080010ff */
[----:B--2---:R-:W-:Y:S05]  /*9d70*/  @!P0 BRA `(.L_x_219) ;  /* 0xfffffffc00f08947 */ /* 0x004fea000383ffff */
[----:B------:R-:W-:Y:S05]  /*9d80*/  BRA `(.L_x_220) ;  /* 0xffffffa000ec7947 */ /* 0x000fea000383ffff */
.L_x_77:
[----:B------:R-:W-:-:S07]  /*9d90*/  MOV R0, UR4 ;  /* 0x0000000400007c02 */ /* 0x000fce0008000f00 */
.L_x_221:
[----:B-1----:R1:W2:Y:S02]  /*9da0*/  SYNCS.PHASECHK.TRANS64.TRYWAIT P0, [R0+URZ], R3 ;  /* 0x00000003000075a7 */ /* 0x0022a400080011ff */
[----:B--2---:R-:W-:Y:S05]  /*9db0*/  @!P0 NANOSLEEP.SYNCS 0x989680 ;  /* 0x009896800000895d */ /* 0x004fea0003900000 */
[----:B------:R-:W2:Y:S02]  /*9dc0*/  @!P0 SYNCS.PHASECHK.TRANS64 P0, [R0+URZ], R3 ;  /* 0x00000003000085a7 */ /* 0x000ea400080010ff */
[----:B--2---:R-:W-:Y:S05]  /*9dd0*/  @!P0 BRA `(.L_x_221) ;  /* 0xfffffffc00f08947 */ /* 0x004fea000383ffff */
[----:B------:R-:W-:Y:S05]  /*9de0*/  BRA `(.L_x_222) ;  /* 0xffffffa000f87947 */ /* 0x000fea000383ffff */
.L_x_78:
[----:B------:R-:W-:-:S07]  /*9df0*/  MOV R0, UR4 ;  /* 0x0000000400007c02 */ /* 0x000fce0008000f00 */
.L_x_223:
[----:B-1----:R1:W2:Y:S02]  /*9e00*/  SYNCS.PHASECHK.TRANS64.TRYWAIT P0, [R0+URZ], R3 ;  /* 0x00000003000075a7 */ /* 0x0022a400080011ff */
[----:B--2---:R-:W-:Y:S05]  /*9e10*/  @!P0 NANOSLEEP.SYNCS 0x989680 ;  /* 0x009896800000895d */ /* 0x004fea0003900000 */
[----:B------:R-:W2:Y:S02]  /*9e20*/  @!P0 SYNCS.PHASECHK.TRANS64 P0, [R0+URZ], R3 ;  /* 0x00000003000085a7 */ /* 0x000ea400080010ff */
[----:B--2---:R-:W-:Y:S05]  /*9e30*/  @!P0 BRA `(.L_x_223) ;  /* 0xfffffffc00f08947 */ /* 0x004fea000383ffff */
[----:B------:R-:W-:Y:S05]  /*9e40*/  BRA `(.L_x_224) ;  /* 0xffffffa400047947 */ /* 0x000fea000383ffff */
.L_x_79:
[----:B------:R-:W-:-:S07]  /*9e50*/  MOV R0, UR4 ;  /* 0x0000000400007c02 */ /* 0x000fce0008000f00 */
.L_x_225:
[----:B-1----:R1:W2:Y:S02]  /*9e60*/  SYNCS.PHASECHK.TRANS64.TRYWAIT P0, [R0+URZ], R3 ;  /* 0x00000003000075a7 */ /* 0x0022a400080011ff */
[----:B--2---:R-:W-:Y:S05]  /*9e70*/  @!P0 NANOSLEEP.SYNCS 0x989680 ;  /* 0x009896800000895d */ /* 0x004fea0003900000 */
[----:B------:R-:W2:Y:S02]  /*9e80*/  @!P0 SYNCS.PHASECHK.TRANS64 P0, [R0+URZ], R3 ;  /* 0x00000003000085a7 */ /* 0x000ea400080010ff */
[----:B--2---:R-:W-:Y:S05]  /*9e90*/  @!P0 BRA `(.L_x_225) ;  /* 0xfffffffc00f08947 */ /* 0x004fea000383ffff */
[----:B------:R-:W-:Y:S05]  /*9ea0*/  BRA `(.L_x_226) ;  /* 0xffffffa400107947 */ /* 0x000fea000383ffff */
.L_x_80:
[----:B------:R-:W-:-:S07]  /*9eb0*/  MOV R0, UR4 ;  /* 0x0000000400007c02 */ /* 0x000fce0008000f00 */
.L_x_227:
[----:B-1----:R1:W2:Y:S02]  /*9ec0*/  SYNCS.PHASECHK.TRANS64.TRYWAIT P0, [R0+URZ], R3 ;  /* 0x00000003000075a7 */ /* 0x0022a400080011ff */
[----:B--2---:R-:W-:Y:S05]  /*9ed0*/  @!P0 NANOSLEEP.SYNCS 0x989680 ;  /* 0x009896800000895d */ /* 0x004fea0003900000 */
[----:B------:R-:W2:Y:S02]  /*9ee0*/  @!P0 SYNCS.PHASECHK.TRANS64 P0, [R0+URZ], R3 ;  /* 0x00000003000085a7 */ /* 0x000ea400080010ff */
[----:B--2---:R-:W-:Y:S05]  /*9ef0*/  @!P0 BRA `(.L_x_227) ;  /* 0xfffffffc00f08947 */ /* 0x004fea000383ffff */
[----:B------:R-:W-:Y:S05]  /*9f00*/  BRA `(.L_x_228) ;  /* 0xffffffa4001c7947 */ /* 0x000fea000383ffff */
.L_x_81:
[----:B------:R-:W-:-:S07]  /*9f10*/  MOV R0, UR4 ;  /* 0x0000000400007c02 */ /* 0x000fce0008000f00 */
.L_x_229:
[----:B-1----:R1:W2:Y:S02]  /*9f20*/  SYNCS.PHASECHK.TRANS64.TRYWAIT P0, [R0+URZ], R3 ;  /* 0x00000003000075a7 */ /* 0x0022a400080011ff */
[----:B--2---:R-:W-:Y:S05]  /*9f30*/  @!P0 NANOSLEEP.SYNCS 0x989680 ;  /* 0x009896800000895d */ /* 0x004fea0003900000 */
[----:B------:R-:W2:Y:S02]  /*9f40*/  @!P0 SYNCS.PHASECHK.TRANS64 P0, [R0+URZ], R3 ;  /* 0x00000003000085a7 */ /* 0x000ea400080010ff */
[----:B--2---:R-:W-:Y:S05]  /*9f50*/  @!P0 BRA `(.L_x_229) ;  /* 0xfffffffc00f08947 */ /* 0x004fea000383ffff */
[----:B------:R-:W-:Y:S05]  /*9f60*/  BRA `(.L_x_230) ;  /* 0xffffffa400287947 */ /* 0x000fea000383ffff */
.L_x_82:
[----:B------:R-:W-:-:S07]  /*9f70*/  MOV R0, UR4 ;  /* 0x0000000400007c02 */ /* 0x000fce0008000f00 */
.L_x_231:
[----:B-1----:R1:W2:Y:S02]  /*9f80*/  SYNCS.PHASECHK.TRANS64.TRYWAIT P0, [R0+URZ], R3 ;  /* 0x00000003000075a7 */ /* 0x0022a400080011ff */
[----:B--2---:R-:W-:Y:S05]  /*9f90*/  @!P0 NANOSLEEP.SYNCS 0x989680 ;  /* 0x009896800000895d */ /* 0x004fea0003900000 */
[----:B------:R-:W2:Y:S02]  /*9fa0*/  @!P0 SYNCS.PHASECHK.TRANS64 P0, [R0+URZ], R3 ;  /* 0x00000003000085a7 */ /* 0x000ea400080010ff */
[----:B--2---:R-:W-:Y:S05]  /*9fb0*/  @!P0 BRA `(.L_x_231) ;  /* 0xfffffffc00f08947 */ /* 0x004fea000383ffff */
[----:B------:R-:W-:Y:S05]  /*9fc0*/  BRA `(.L_x_232) ;  /* 0xffffffa400347947 */ /* 0x000fea000383ffff */
.L_x_83:
[----:B------:R-:W-:-:S07]  /*9fd0*/  MOV R0, UR4 ;  /* 0x0000000400007c02 */ /* 0x000fce0008000f00 */
.L_x_233:
[----:B-1----:R1:W2:Y:S02]  /*9fe0*/  SYNCS.PHASECHK.TRANS64.TRYWAIT P0, [R0+URZ], R3 ;  /* 0x00000003000075a7 */ /* 0x0022a400080011ff */
[----:B--2---:R-:W-:Y:S05]  /*9ff0*/  @!P0 NANOSLEEP.SYNCS 0x989680 ;  /* 0x009896800000895d */ /* 0x004fea0003900000 */
[----:B------:R-:W2:Y:S02]  /*a000*/  @!P0 SYNCS.PHASECHK.TRANS64 P0, [R0+URZ], R3 ;  /* 0x00000003000085a7 */ /* 0x000ea400080010ff */
[----:B--2---:R-:W-:Y:S05]  /*a010*/  @!P0 BRA `(.L_x_233) ;  /* 0xfffffffc00f08947 */ /* 0x004fea000383ffff */
[----:B------:R-:W-:Y:S05]  /*a020*/  BRA `(.L_x_234) ;  /* 0xffffffa400407947 */ /* 0x000fea000383ffff */
.L_x_86:
[----:B-1----:R1:W2:Y:S02]  /*a030*/  SYNCS.PHASECHK.TRANS64.TRYWAIT P0, [R2+URZ+0x310], R4 ;  /* 0x00031004020075a7 */ /* 0x0022a400080011ff */
[----:B--2---:R-:W-:Y:S05]  /*a040*/  @!P0 NANOSLEEP.SYNCS 0x989680 ;  /* 0x009896800000895d */ /* 0x004fea0003900000 */
[----:B------:R-:W2:Y:S02]  /*a050*/  @!P0 SYNCS.PHASECHK.TRANS64 P0, [R2+URZ+0x310], R4 ;  /* 0x00031004020085a7 */ /* 0x000ea400080010ff */
[----:B--2---:R-:W-:Y:S05]  /*a060*/  @!P0 BRA `(.L_x_86) ;  /* 0xfffffffc00f08947 */ /* 0x004fea000383ffff */
[----:B------:R-:W-:Y:S05]  /*a070*/  BRA `(.L_x_235) ;  /* 0xffffffa4009c7947 */ /* 0x000fea000383ffff */
.L_x_87:
[----:B------:R-:W-:-:S07]  /*a080*/  MOV R2, UR5 ;  /* 0x0000000500027c02 */ /* 0x000fce0008000f00 */
.L_x_236:
[----:B-1----:R1:W2:Y:S02]  /*a090*/  SYNCS.PHASECHK.TRANS64.TRYWAIT P0, [R2+URZ+0x2c0], R5 ;  /* 0x0002c005020075a7 */ /* 0x0022a400080011ff */
[----:B--2---:R-:W-:Y:S05]  /*a0a0*/  @!P0 NANOSLEEP.SYNCS 0x989680 ;  /* 0x009896800000895d */ /* 0x004fea0003900000 */
[----:B------:R-:W2:Y:S02]  /*a0b0*/  @!P0 SYNCS.PHASECHK.TRANS64 P0, [R2+URZ+0x2c0], R5 ;  /* 0x0002c005020085a7 */ /* 0x000ea400080010ff */
[----:B--2---:R-:W-:Y:S05]  /*a0c0*/  @!P0 BRA `(.L_x_236) ;  /* 0xfffffffc00f08947 */ /* 0x004fea000383ffff */
[----:B------:R-:W-:Y:S05]  /*a0d0*/  BRA `(.L_x_237) ;  /* 0xffffffa400ac7947 */ /* 0x000fea000383ffff */
.L_x_88:
[----:B-1----:R1:W2:Y:S02]  /*a0e0*/  SYNCS.PHASECHK.TRANS64.TRYWAIT P1, [R2+URZ+0x2b0], R4 ;  /* 0x0002b004020075a7 */ /* 0x0022a400080211ff */
[----:B--2---:R-:W-:Y:S05]  /*a0f0*/  @!P1 NANOSLEEP.SYNCS 0x989680 ;  /* 0x009896800000995d */ /* 0x004fea0003900000 */
[----:B------:R-:W2:Y:S02]  /*a100*/  @!P1 SYNCS.PHASECHK.TRANS64 P1, [R2+URZ+0x2b0], R4 ;  /* 0x0002b004020095a7 */ /* 0x000ea400080210ff */
[----:B--2---:R-:W-:Y:S05]  /*a110*/  @!P1 BRA `(.L_x_88) ;  /* 0xfffffffc00f09947 */ /* 0x004fea000383ffff */
[----:B------:R-:W-:Y:S05]  /*a120*/  BRA `(.L_x_238) ;  /* 0xffffffa400dc7947 */ /* 0x000fea000383ffff */
.L_x_91:
[----:B------:R-:W-:-:S07]  /*a130*/  MOV R0, UR5 ;  /* 0x0000000500007c02 */ /* 0x000fce0008000f00 */
.L_x_239:
[----:B-1----:R1:W2:Y:S02]  /*a140*/  SYNCS.PHASECHK.TRANS64.TRYWAIT P0, [R0+URZ+0x2c0], R2 ;  /* 0x0002c002000075a7 */ /* 0x0022a400080011ff */
[----:B--2---:R-:W-:Y:S05]  /*a150*/  @!P0 NANOSLEEP.SYNCS 0x989680 ;  /* 0x009896800000895d */ /* 0x004fea0003900000 */
[----:B------:R-:W2:Y:S02]  /*a160*/  @!P0 SYNCS.PHASECHK.TRANS64 P0, [R0+URZ+0x2c0], R2 ;  /* 0x0002c002000085a7 */ /* 0x000ea400080010ff */
[----:B--2---:R-:W-:Y:S05]  /*a170*/  @!P0 BRA `(.L_x_239) ;  /* 0xfffffffc00f08947 */ /* 0x004fea000383ffff */
[----:B------:R-:W-:Y:S05]  /*a180*/  BRA `(.L_x_90) ;  /* 0xffffffa800307947 */ /* 0x000fea000383ffff */
.L_x_100:
[----:B-1----:R-:W-:-:S04]  /*a190*/  MOV R5, UR4 ;  /* 0x0000000400057c02 */ /* 0x002fc80008000f00 */
[----:B------:R1:W2:Y:S03]  /*a1a0*/  SYNCS.PHASECHK.TRANS64.TRYWAIT P0, [R5+URZ+0x8], R6 ;  /* 0x00000806050075a7 */ /* 0x0002a600080011ff */
[----:B--2---:R-:W-:Y:S05]  /*a1b0*/  @!P0 NANOSLEEP.SYNCS 0x989680 ;  /* 0x009896800000895d */ /* 0x004fea0003900000 */
[----:B------:R-:W2:Y:S02]  /*a1c0*/  @!P0 SYNCS.PHASECHK.TRANS64 P0, [R5+URZ+0x8], R6 ;  /* 0x00000806050085a7 */ /* 0x000ea400080010ff */
[----:B--2---:R-:W-:Y:S05]  /*a1d0*/  @!P0 BRA `(.L_x_100) ;  /* 0xfffffffc00ec8947 */ /* 0x004fea000383ffff */
[----:B------:R-:W-:Y:S05]  /*a1e0*/  BRA `(.L_x_99) ;  /* 0xffffffa800e47947 */ /* 0x000fea000383ffff */
.L_x_102:
[----:B------:R-:W-:Y:S01]  /*a1f0*/  BSSY B0, `(.L_x_240) ;  /* 0x0000006000007945 */ /* 0x000fe20003800000 */
[----:B------:R-:W-:-:S07]  /*a200*/  MOV R15, 0xffffffff ;  /* 0xffffffff000f7802 */ /* 0x000fce0000000f00 */
[----:B-1---5:R-:W-:Y:S05]  /*a210*/  WARPSYNC.COLLECTIVE R15, `(.L_x_241) ;  /* 0x000000000f0c7348 */ /* 0x022fea0003c00000 */
[----:B------:R-:W-:Y:S02]  /*a220*/  ELECT P6, UR79, PT ;  /* 0x00000000004f782f */ /* 0x000fe400038c0000 */
[----:B------:R-:W-:Y:S01]  /*a230*/  MOV R14, UR79 ;  /* 0x0000004f000e7c02 */ /* 0x000fe20008000f00 */
[----:B-1---5:R-:W-:Y:S10]  /*a240*/  ENDCOLLECTIVE ;  /* 0x000000000000791b */ /* 0x022ff40003800000 */
.L_x_241:
[----:B------:R-:W-:Y:S05]  /*a250*/  BSYNC B0 ;  /* 0x0000000000007941 */ /* 0x000fea0003800000 */
.L_x_240:
[----:B------:R-:W-:Y:S01]  /*a260*/  PLOP3.LUT P0, PT, P6, PT, PT, 0x80, 0x8 ;  /* 0x000000000008781c */ /* 0x000fe2000370f070 */
[----:B------:R-:W-:-:S12]  /*a270*/  BRA `(.L_x_242) ;  /* 0xffffffac00107947 */ /* 0x000fd8000383ffff */
.L_x_104:
[----:B-1----:R-:W-:-:S04]  /*a280*/  MOV R0, UR4 ;  /* 0x0000000400007c02 */ /* 0x002fc80008000f00 */
[----:B------:R1:W2:Y:S03]  /*a290*/  SYNCS.PHASECHK.TRANS64.TRYWAIT P0, [R0+URZ+0x8], R4 ;  /* 0x00000804000075a7 */ /* 0x0002a600080011ff */
[----:B--2---:R-:W-:Y:S05]  /*a2a0*/  @!P0 NANOSLEEP.SYNCS 0x989680 ;  /* 0x009896800000895d */ /* 0x004fea0003900000 */
[----:B------:R-:W2:Y:S02]  /*a2b0*/  @!P0 SYNCS.PHASECHK.TRANS64 P0, [R0+URZ+0x8], R4 ;  /* 0x00000804000085a7 */ /* 0x000ea400080010ff */
[----:B--2---:R-:W-:Y:S05]  /*a2c0*/  @!P0 BRA `(.L_x_104) ;  /* 0xfffffffc00ec8947 */ /* 0x004fea000383ffff */
[----:B------:R-:W-:Y:S05]  /*a2d0*/  BRA `(.L_x_103) ;  /* 0xffffffac00147947 */ /* 0x000fea000383ffff */
.L_x_105:
[----:B-1----:R1:W2:Y:S02]  /*a2e0*/  SYNCS.PHASECHK.TRANS64.TRYWAIT P0, [R0+URZ+0x2b0], R4 ;  /* 0x0002b004000075a7 */ /* 0x0022a400080011ff */
[----:B--2---:R-:W-:Y:S05]  /*a2f0*/  @!P0 NANOSLEEP.SYNCS 0x989680 ;  /* 0x009896800000895d */ /* 0x004fea0003900000 */
[----:B------:R-:W2:Y:S02]  /*a300*/  @!P0 SYNCS.PHASECHK.TRANS64 P0, [R0+URZ+0x2b0], R4 ;  /* 0x0002b004000085a7 */ /* 0x000ea400080010ff */
[----:B--2---:R-:W-:Y:S05]  /*a310*/  @!P0 BRA `(.L_x_105) ;  /* 0xfffffffc00f08947 */ /* 0x004fea000383ffff */
[----:B------:R-:W-:Y:S05]  /*a320*/  BRA `(.L_x_243) ;  /* 0xffffffac00e87947 */ /* 0x000fea000383ffff */
.L_x_107:
[----:B------:R-:W-:-:S07]  /*a330*/  MOV R0, UR9 ;  /* 0x0000000900007c02 */ /* 0x000fce0008000f00 */
.L_x_244:
[----:B-1----:R1:W2:Y:S02]  /*a340*/  SYNCS.PHASECHK.TRANS64.TRYWAIT P0, [R0+URZ+0x2f0], R4 ;  /* 0x0002f004000075a7 */ /* 0x0022a400080011ff */
[----:B--2---:R-:W-:Y:S05]  /*a350*/  @!P0 NANOSLEEP.SYNCS 0x989680 ;  /* 0x009896800000895d */ /* 0x004fea0003900000 */
[----:B------:R-:W2:Y:S02]  /*a360*/  @!P0 SYNCS.PHASECHK.TRANS64 P0, [R0+URZ+0x2f0], R4 ;  /* 0x0002f004000085a7 */ /* 0x000ea400080010ff */
[----:B--2---:R-:W-:Y:S05]  /*a370*/  @!P0 BRA `(.L_x_244) ;  /* 0xfffffffc00f08947 */ /* 0x004fea000383ffff */
[----:B------:R-:W-:Y:S05]  /*a380*/  BRA `(.L_x_245) ;  /* 0xffffffb000307947 */ /* 0x000fea000383ffff */
.L_x_110:
[----:B------:R-:W-:Y:S07]  /*a390*/  MOV R0, UR7 ;  /* 0x0000000700007c02 */ /* 0x000fee0008000f00 */
.L_x_246:
[----:B-1----:R1:W2:Y:S02]  /*a3a0*/  SYNCS.PHASECHK.TRANS64.TRYWAIT P0, [R0+URZ], R4 ;  /* 0x00000004000075a7 */ /* 0x0022a400080011ff */
[----:B--2---:R-:W-:Y:S05]  /*a3b0*/  @!P0 NANOSLEEP.SYNCS 0x989680 ;  /* 0x009896800000895d */ /* 0x004fea0003900000 */
[----:B------:R-:W2:Y:S02]  /*a3c0*/  @!P0 SYNCS.PHASECHK.TRANS64 P0, [R0+URZ], R4 ;  /* 0x00000004000085a7 */ /* 0x000ea400080010ff */
[----:B--2---:R-:W-:Y:S05]  /*a3d0*/  @!P0 BRA `(.L_x_246) ;  /* 0xfffffffc00f08947 */ /* 0x004fea000383ffff */
[----:B------:R-:W-:Y:S05]  /*a3e0*/  BRA `(.L_x_109) ;  /* 0xffffffb000487947 */ /* 0x000fea000383ffff */
.L_x_114:
[----:B-1----:R-:W-:-:S07]  /*a3f0*/  MOV R0, UR7 ;  /* 0x0000000700007c02 */ /* 0x002fce0008000f00 */
.L_x_247:
[----:B-1----:R1:W2:Y:S02]  /*a400*/  SYNCS.PHASECHK.TRANS64.TRYWAIT P0, [R0+URZ], R2 ;  /* 0x00000002000075a7 */ /* 0x0022a400080011ff */
[----:B--2---:R-:W-:Y:S05]  /*a410*/  @!P0 NANOSLEEP.SYNCS 0x989680 ;  /* 0x009896800000895d */ /* 0x004fea0003900000 */
[----:B------:R-:W2:Y:S02]  /*a420*/  @!P0 SYNCS.PHASECHK.TRANS64 P0, [R0+URZ], R2 ;  /* 0x00000002000085a7 */ /* 0x000ea400080010ff */
[----:B--2---:R-:W-:Y:S05]  /*a430*/  @!P0 BRA `(.L_x_247) ;  /* 0xfffffffc00f08947 */ /* 0x004fea000383ffff */
[----:B------:R-:W-:Y:S05]  /*a440*/  BRA `(.L_x_248) ;  /* 0xffffffb400007947 */ /* 0x000fea000383ffff */
.L_x_115:
[----:B------:R-:W-:-:S07]  /*a450*/  MOV R0, UR7 ;  /* 0x0000000700007c02 */ /* 0x000fce0008000f00 */
.L_x_249:
[----:B-1----:R1:W2:Y:S02]  /*a460*/  SYNCS.PHASECHK.TRANS64.TRYWAIT P0, [R0+URZ], R3 ;  /* 0x00000003000075a7 */ /* 0x0022a400080011ff */
[----:B--2---:R-:W-:Y:S05]  /*a470*/  @!P0 NANOSLEEP.SYNCS 0x989680 ;  /* 0x009896800000895d */ /* 0x004fea0003900000 */
[----:B------:R-:W2:Y:S02]  /*a480*/  @!P0 SYNCS.PHASECHK.TRANS64 P0, [R0+URZ], R3 ;  /* 0x00000003000085a7 */ /* 0x000ea400080010ff */
[----:B--2---:R-:W-:Y:S05]  /*a490*/  @!P0 BRA `(.L_x_249) ;  /* 0xfffffffc00f08947 */ /* 0x004fea000383ffff */
[----:B------:R-:W-:Y:S05]  /*a4a0*/  BRA `(.L_x_250) ;  /* 0xffffffb4000c7947 */ /* 0x000fea000383ffff */
.L_x_116:
[----:B------:R-:W-:-:S07]  /*a4b0*/  MOV R0, UR7 ;  /* 0x0000000700007c02 */ /* 0x000fce0008000f00 */
.L_x_251:
[----:B-1----:R1:W2:Y:S02]  /*a4c0*/  SYNCS.PHASECHK.TRANS64.TRYWAIT P0, [R0+URZ], R3 ;  /* 0x00000003000075a7 */ /* 0x0022a400080011ff */
[----:B--2---:R-:W-:Y:S05]  /*a4d0*/  @!P0 NANOSLEEP.SYNCS 0x989680 ;  /* 0x009896800000895d */ /* 0x004fea0003900000 */
[----:B------:R-:W2:Y:S02]  /*a4e0*/  @!P0 SYNCS.PHASECHK.TRANS64 P0, [R0+URZ], R3 ;  /* 0x00000003000085a7 */ /* 0x000ea400080010ff */
[----:B--2---:R-:W-:Y:S05]  /*a4f0*/  @!P0 BRA `(.L_x_251) ;  /* 0xfffffffc00f08947 */ /* 0x004fea000383ffff */
[----:B------:R-:W-:Y:S05]  /*a500*/  BRA `(.L_x_252) ;  /* 0xffffffb400187947 */ /* 0x000fea000383ffff */
.L_x_119:
[----:B------:R-:W-:-:S07]  /*a510*/  MOV R0, UR6 ;  /* 0x0000000600007c02 */ /* 0x000fce0008000f00 */
.L_x_253:
[----:B-1----:R1:W2:Y:S02]  /*a520*/  SYNCS.PHASECHK.TRANS64.TRYWAIT P1, [R0+URZ+0x330], R2 ;  /* 0x00033002000075a7 */ /* 0x0022a400080211ff */
[----:B--2---:R-:W-:Y:S05]  /*a530*/  @!P1 NANOSLEEP.SYNCS 0x989680 ;  /* 0x009896800000995d */ /* 0x004fea0003900000 */
[----:B------:R-:W2:Y:S02]  /*a540*/  @!P1 SYNCS.PHASECHK.TRANS64 P1, [R0+URZ+0x330], R2 ;  /* 0x00033002000095a7 */ /* 0x000ea400080210ff */
[----:B--2---:R-:W-:Y:S05]  /*a550*/  @!P1 BRA `(.L_x_253) ;  /* 0xfffffffc00f09947 */ /* 0x004fea000383ffff */
[----:B------:R-:W-:Y:S05]  /*a560*/  BRA `(.L_x_254) ;  /* 0xffffffb400647947 */ /* 0x000fea000383ffff */
.L_x_124:
[----:B---3--:R3:W1:Y:S02]  /*a570*/  SYNCS.PHASECHK.TRANS64.TRYWAIT P0, [R7+URZ+0x2b0], R0 ;  /* 0x0002b000070075a7 */ /* 0x00866400080011ff */
[----:B-1----:R-:W-:Y:S05]  /*a580*/  @!P0 NANOSLEEP.SYNCS 0x989680 ;  /* 0x009896800000895d */ /* 0x002fea0003900000 */
[----:B------:R-:W1:Y:S02]  /*a590*/  @!P0 SYNCS.PHASECHK.TRANS64 P0, [R7+URZ+0x2b0], R0 ;  /* 0x0002b000070085a7 */ /* 0x000e6400080010ff */
[----:B-1----:R-:W-:Y:S05]  /*a5a0*/  @!P0 BRA `(.L_x_124) ;  /* 0xfffffffc00f08947 */ /* 0x002fea000383ffff */
[----:B------:R-:W-:Y:S05]  /*a5b0*/  BRA `(.L_x_255) ;  /* 0xffffffb8007c7947 */ /* 0x000fea000383ffff */
.L_x_127:
[----:B-1----:R-:W-:Y:S07]  /*a5c0*/  MOV R0, UR19 ;  /* 0x0000001300007c02 */ /* 0x002fee0008000f00 */
.L_x_256:
[----:B-1----:R1:W2:Y:S02]  /*a5d0*/  SYNCS.PHASECHK.TRANS64.TRYWAIT P2, [R0+URZ+0x2a8], R7 ;  /* 0x0002a807000075a7 */ /* 0x0022a400080411ff */
[----:B--2---:R-:W-:Y:S05]  /*a5e0*/  @!P2 NANOSLEEP.SYNCS 0x989680 ;  /* 0x009896800000a95d */ /* 0x004fea0003900000 */
[----:B------:R-:W2:Y:S02]  /*a5f0*/  @!P2 SYNCS.PHASECHK.TRANS64 P2, [R0+URZ+0x2a8], R7 ;  /* 0x0002a8070000a5a7 */ /* 0x000ea400080410ff */
[----:B--2---:R-:W-:Y:S05]  /*a600*/  @!P2 BRA `(.L_x_256) ;  /* 0xfffffffc00f0a947 */ /* 0x004fea000383ffff */
[----:B------:R-:W-:Y:S05]  /*a610*/  BRA `(.L_x_126) ;  /* 0xffffffbc00c47947 */ /* 0x000fea000383ffff */
.L_x_130:
[----:B-1----:R-:W-:Y:S07]  /*a620*/  MOV R0, UR19 ;  /* 0x0000001300007c02 */ /* 0x002fee0008000f00 */
.L_x_257:
[----:B-1----:R1:W2:Y:S02]  /*a630*/  SYNCS.PHASECHK.TRANS64.TRYWAIT P0, [R0+URZ+0x298], R6 ;  /* 0x00029806000075a7 */ /* 0x0022a400080011ff */
[----:B--2---:R-:W-:Y:S05]  /*a640*/  @!P0 NANOSLEEP.SYNCS 0x989680 ;  /* 0x009896800000895d */ /* 0x004fea0003900000 */
[----:B------:R-:W2:Y:S02]  /*a650*/  @!P0 SYNCS.PHASECHK.TRANS64 P0, [R0+URZ+0x298], R6 ;  /* 0x00029806000085a7 */ /* 0x000ea400080010ff */
[----:B--2---:R-:W-:Y:S05]  /*a660*/  @!P0 BRA `(.L_x_257) ;  /* 0xfffffffc00f08947 */ /* 0x004fea000383ffff */
[----:B------:R-:W-:Y:S05]  /*a670*/  BRA `(.L_x_258) ;  /* 0xffffffc000107947 */ /* 0x000fea000383ffff */
.L_x_133:
[----:B--2---:R2:W4:Y:S02]  /*a680*/  SYNCS.PHASECHK.TRANS64.TRYWAIT P0, [R3+URZ+0x2b0], R0 ;  /* 0x0002b000030075a7 */ /* 0x00452400080011ff */
[----:B----4-:R-:W-:Y:S05]  /*a690*/  @!P0 NANOSLEEP.SYNCS 0x989680 ;  /* 0x009896800000895d */ /* 0x010fea0003900000 */
[----:B------:R-:W4:Y:S02]  /*a6a0*/  @!P0 SYNCS.PHASECHK.TRANS64 P0, [R3+URZ+0x2b0], R0 ;  /* 0x0002b000030085a7 */ /* 0x000f2400080010ff */
[----:B----4-:R-:W-:Y:S05]  /*a6b0*/  @!P0 BRA `(.L_x_133) ;  /* 0xfffffffc00f08947 */ /* 0x010fea000383ffff */
[----:B------:R-:W-:Y:S05]  /*a6c0*/  BRA `(.L_x_259) ;  /* 0xffffffc4005c7947 */ /* 0x000fea000383ffff */
.L_x_144:
[----:B-1----:R-:W-:Y:S04]  /*a6d0*/  MOV R0, UR57 ;  /* 0x0000003900007c02 */ /* 0x002fe80008000f00 */
[----:B------:R1:W2:Y:S03]  /*a6e0*/  SYNCS.PHASECHK.TRANS64.TRYWAIT P1, [R0+URZ+0x290], R3 ;  /* 0x00029003000075a7 */ /* 0x0002a600080211ff */
[----:B--2---:R-:W-:Y:S05]  /*a6f0*/  @!P1 NANOSLEEP.SYNCS 0x989680 ;  /* 0x009896800000995d */ /* 0x004fea0003900000 */
[----:B------:R-:W2:Y:S02]  /*a700*/  @!P1 SYNCS.PHASECHK.TRANS64 P1, [R0+URZ+0x290], R3 ;  /* 0x00029003000095a7 */ /* 0x000ea400080210ff */
[----:B--2---:R-:W-:Y:S05]  /*a710*/  @!P1 BRA `(.L_x_144) ;  /* 0xfffffffc00ec9947 */ /* 0x004fea000383ffff */
[----:B------:R-:W-:Y:S05]  /*a720*/  BRA `(.L_x_143) ;  /* 0xffffffd000887947 */ /* 0x000fea000383ffff */
.L_x_146:
[----:B------:R1:W1:Y:S02]  /*a730*/  SYNCS.PHASECHK.TRANS64.TRYWAIT P1, [R149+URZ+0x2d0], R4 ;  /* 0x0002d004950075a7 */ /* 0x00026400080211ff */
[----:B-1----:R-:W-:Y:S05]  /*a740*/  @!P1 NANOSLEEP.SYNCS 0x989680 ;  /* 0x009896800000995d */ /* 0x002fea0003900000 */
[----:B------:R-:W1:Y:S02]  /*a750*/  @!P1 SYNCS.PHASECHK.TRANS64 P1, [R149+URZ+0x2d0], R4 ;  /* 0x0002d004950095a7 */ /* 0x000e6400080210ff */
[----:B-1----:R-:W-:Y:S05]  /*a760*/  @!P1 BRA `(.L_x_146) ;  /* 0xfffffffc00f09947 */ /* 0x002fea000383ffff */
[----:B------:R-:W-:Y:S05]  /*a770*/  BRA `(.L_x_145) ;  /* 0xffffffd000cc7947 */ /* 0x000fea000383ffff */
        .weak           $__internal_0_$__cuda_sm10x_tcgen05_guardrail_trap_col_being_dealloced_not_returned_by_alloc
        .type           $__internal_0_$__cuda_sm10x_tcgen05_guardrail_trap_col_being_dealloced_not_returned_by_alloc,@function
        .size           $__internal_0_$__cuda_sm10x_tcgen05_guardrail_trap_col_being_dealloced_not_returned_by_alloc,($__internal_1_$__cuda_sm10x_tcgen05_guardrail_trap_phase_invalid_during_alloc - $__internal_0_$__cuda_sm10x_tcgen05_guardrail_trap_col_being_dealloced_not_returned_by_alloc)
$__internal_0_$__cuda_sm10x_tcgen05_guardrail_trap_col_being_dealloced_not_returned_by_alloc:
[----:B------:R-:W-:Y:S05]  /*a780*/  BPT.TRAP 0x1 ;  /* 0x000000040000795c */ /* 0x000fea0000300000 */
[----:B------:R-:W-:-:S04]  /*a790*/  HFMA2 R3, -RZ, RZ, 0, 0 ;  /* 0x00000000ff037431 */ /* 0x000fc800000001ff */
[----:B------:R-:W-:Y:S05]  /*a7a0*/  RET.REL.NODEC R2 `(_ZN7cutlass13device_kernelINS_4gemm6kernel13GemmUniversalIN4cute5tupleIJiiiiEEENS1_10collective13CollectiveMmaINS1_35MainloopSm100TmaUmmaWarpSpecializedILi41ELi2ELi4ENS5_IJNS4_1CILi4EEESB_NSA_ILi1EEEEEEEENS5_IJNSA_ILi256EEENSA_ILi64EEENSA_ILi32EEEEEEaNS5_IJlSC_lEEEaSJ_NS4_8TiledMMAINS4_8MMA_AtomIJNS4_21SM100_MMA_S8_2x1SM_SSIaaiLi256ELi64ELNS4_4UMMA5MajorE0ELSO_0ELNSN_8SaturateE0EEEEEENS4_6LayoutINS5_IJSC_SC_SC_EEENS5_IJNSA_ILi0EEESU_SU_EEEEENS5_IJNS4_10UnderscoreESX_SX_EEEEENS4_28SM100_TMA_2SM_LOAD_MULTICASTENS4_14ComposedLayoutINS4_7SwizzleILi1ELi4ELi3EEENS4_18smem_ptr_flag_bitsILi8EEENSS_INS5_IJNSA_ILi8EEESH_EEENS5_IJSH_SC_EEEEEEEvNS4_8identityES10_S1A_vS1B_EENS_8epilogue10collective18CollectiveEpilogueINS1D_23Sm100TmaWarpSpecializedILi1ELi1ELi64ELb0ELb0EEEJNS5_IJNSA_ILi128EEESG_SH_EEENS5_IJNSS_IS1I_SC_EENSS_ISG_SC_EEEEEaSJ_aSJ_NS1D_6fusion15FusionCallbacksIS1H_NS1N_17LinearCombinationIaiaiLNS_15FloatRoundStyleE2EEES1J_S1M_JEEENS4_5SM1004TMEM4LOAD26SM100_TMEM_LOAD_32dp32b64xENS4_13SM90_TMA_LOADENS11_INS12_ILi2ELi4ELi3EEES15_NSS_INS5_IJS16_SG_EEENS5_IJSG_SC_EEEEEEENS4_39AutoVectorizingCopyWithAssumedAlignmentILi128EEENS4_14SM90_TMA_STOREES22_S24_S24_EEEvvEEEEvNT_6ParamsE) ;  /* 0xffffff5802147950 */ /* 0x000fea0003c3ffff */
        .weak           $__internal_1_$__cuda_sm10x_tcgen05_guardrail_trap_phase_invalid_during_alloc
        .type           $__internal_1_$__cuda_sm10x_tcgen05_guardrail_trap_phase_invalid_during_alloc,@function
        .size           $__internal_1_$__cuda_sm10x_tcgen05_guardrail_trap_phase_invalid_during_alloc,($__internal_2_$__cuda_sm10x_tcgen05_guardrail_trap_unallocated_columns_being_dealloced - $__internal_1_$__cuda_sm10x_tcgen05_guardrail_trap_phase_invalid_during_alloc)
$__internal_1_$__cuda_sm10x_tcgen05_guardrail_trap_phase_invalid_during_alloc:
[----:B------:R-:W-:Y:S05]  /*a7b0*/  BPT.TRAP 0x1 ;  /* 0x000000040000795c */ /* 0x000fea0000300000 */
[----:B------:R-:W-:-:S04]  /*a7c0*/  MOV R5, 0x0 ;  /* 0x0000000000057802 */ /* 0x000fc80000000f00 */
[----:B------:R-:W-:Y:S05]  /*a7d0*/  RET.REL.NODEC R4 `(_ZN7cutlass13device_kernelINS_4gemm6kernel13GemmUniversalIN4cute5tupleIJiiiiEEENS1_10collective13CollectiveMmaINS1_35MainloopSm100TmaUmmaWarpSpecializedILi41ELi2ELi4ENS5_IJNS4_1CILi4EEESB_NSA_ILi1EEEEEEEENS5_IJNSA_ILi256EEENSA_ILi64EEENSA_ILi32EEEEEEaNS5_IJlSC_lEEEaSJ_NS4_8TiledMMAINS4_8MMA_AtomIJNS4_21SM100_MMA_S8_2x1SM_SSIaaiLi256ELi64ELNS4_4UMMA5MajorE0ELSO_0ELNSN_8SaturateE0EEEEEENS4_6LayoutINS5_IJSC_SC_SC_EEENS5_IJNSA_ILi0EEESU_SU_EEEEENS5_IJNS4_10UnderscoreESX_SX_EEEEENS4_28SM100_TMA_2SM_LOAD_MULTICASTENS4_14ComposedLayoutINS4_7SwizzleILi1ELi4ELi3EEENS4_18smem_ptr_flag_bitsILi8EEENSS_INS5_IJNSA_ILi8EEESH_EEENS5_IJSH_SC_EEEEEEEvNS4_8identityES10_S1A_vS1B_EENS_8epilogue10collective18CollectiveEpilogueINS1D_23Sm100TmaWarpSpecializedILi1ELi1ELi64ELb0ELb0EEEJNS5_IJNSA_ILi128EEESG_SH_EEENS5_IJNSS_IS1I_SC_EENSS_ISG_SC_EEEEEaSJ_aSJ_NS1D_6fusion15FusionCallbacksIS1H_NS1N_17LinearCombinationIaiaiLNS_15FloatRoundStyleE2EEES1J_S1M_JEEENS4_5SM1004TMEM4LOAD26SM100_TMEM_LOAD_32dp32b64xENS4_13SM90_TMA_LOADENS11_INS12_ILi2ELi4ELi3EEES15_NSS_INS5_IJS16_SG_EEENS5_IJSG_SC_EEEEEEENS4_39AutoVectorizingCopyWithAssumedAlignmentILi128EEENS4_14SM90_TMA_STOREES22_S24_S24_EEEvvEEEEvNT_6ParamsE) ;  /* 0xffffff5804087950 */ /* 0x000fea0003c3ffff */
        .weak           $__internal_2_$__cuda_sm10x_tcgen05_guardrail_trap_unallocated_columns_being_dealloced
        .type           $__internal_2_$__cuda_sm10x_tcgen05_guardrail_trap_unallocated_columns_being_dealloced,@function
        .size           $__internal_2_$__cuda_sm10x_tcgen05_guardrail_trap_unallocated_columns_being_dealloced,(.L_x_261 - $__internal_2_$__cuda_sm10x_tcgen05_guardrail_trap_unallocated_columns_being_dealloced)
$__internal_2_$__cuda_sm10x_tcgen05_guardrail_trap_unallocated_columns_being_dealloced:
[----:B------:R-:W-:Y:S05]  /*a7e0*/  BPT.TRAP 0x1 ;  /* 0x000000040000795c */ /* 0x000fea0000300000 */
[----:B------:R-:W-:-:S04]  /*a7f0*/  HFMA2 R3, -RZ, RZ, 0, 0 ;  /* 0x00000000ff037431 */ /* 0x000fc800000001ff */
[----:B------:R-:W-:Y:S05]  /*a800*/  RET.REL.NODEC R2 `(_ZN7cutlass13device_kernelINS_4gemm6kernel13GemmUniversalIN4cute5tupleIJiiiiEEENS1_10collective13CollectiveMmaINS1_35MainloopSm100TmaUmmaWarpSpecializedILi41ELi2ELi4ENS5_IJNS4_1CILi4EEESB_NSA_ILi1EEEEEEEENS5_IJNSA_ILi256EEENSA_ILi64EEENSA_ILi32EEEEEEaNS5_IJlSC_lEEEaSJ_NS4_8TiledMMAINS4_8MMA_AtomIJNS4_21SM100_MMA_S8_2x1SM_SSIaaiLi256ELi64ELNS4_4UMMA5MajorE0ELSO_0ELNSN_8SaturateE0EEEEEENS4_6LayoutINS5_IJSC_SC_SC_EEENS5_IJNSA_ILi0EEESU_SU_EEEEENS5_IJNS4_10UnderscoreESX_SX_EEEEENS4_28SM100_TMA_2SM_LOAD_MULTICASTENS4_14ComposedLayoutINS4_7SwizzleILi1ELi4ELi3EEENS4_18smem_ptr_flag_bitsILi8EEENSS_INS5_IJNSA_ILi8EEESH_EEENS5_IJSH_SC_EEEEEEEvNS4_8identityES10_S1A_vS1B_EENS_8epilogue10collective18CollectiveEpilogueINS1D_23Sm100TmaWarpSpecializedILi1ELi1ELi64ELb0ELb0EEEJNS5_IJNSA_ILi128EEESG_SH_EEENS5_IJNSS_IS1I_SC_EENSS_ISG_SC_EEEEEaSJ_aSJ_NS1D_6fusion15FusionCallbacksIS1H_NS1N_17LinearCombinationIaiaiLNS_15FloatRoundStyleE2EEES1J_S1M_JEEENS4_5SM1004TMEM4LOAD26SM100_TMEM_LOAD_32dp32b64xENS4_13SM90_TMA_LOADENS11_INS12_ILi2ELi4ELi3EEES15_NSS_INS5_IJS16_SG_EEENS5_IJSG_SC_EEEEEEENS4_39AutoVectorizingCopyWithAssumedAlignmentILi128EEENS4_14SM90_TMA_STOREES22_S24_S24_EEEvvEEEEvNT_6ParamsE) ;  /* 0xffffff5402fc7950 */ /* 0x000fea0003c3ffff */
.L_x_260:
[----:B------:R-:W-:-:S00]  /*a810*/  BRA `(.L_x_260) ;  /* 0xfffffffc00fc7947 */ /* 0x000fc0000383ffff */
[----:B------:R-:W-:-:S00]  /*a820*/  NOP ;  /* 0x0000000000007918 */ /* 0x000fc00000000000 */
        /* <DEDUP_REMOVED lines=13> */
.L_x_261:


//--------------------- .nv.global.init           --------------------------
	.section	.nv.global.init,"aw",@progbits
.nv.global.init:
	.type		$str$27,@object
	.size		$str$27,($str$28 - $str$27)
$str$27:
        /*0000*/ 	.byte	0x28, 0x61, 0x64, 0x64, 0x72, 0x65, 0x73, 0x73, 0x20, 0x26, 0x20, 0x6d, 0x61, 0x73, 0x6b, 0x29
        /*0010*/ 	.byte	0x20, 0x3d, 0x3d, 0x20, 0x30, 0x00
	.type		$str$28,@object
	.size		$str$28,($str$26 - $str$28)
$str$28:
        /*0016*/ 	.byte	0x2f, 0x74, 0x6d, 0x70, 0x2f, 0x63, 0x75, 0x74, 0x6c, 0x61, 0x73, 0x73, 0x5f, 0x73, 0x77, 0x65
        /*0026*/ 	.byte	0x65, 0x70, 0x5f, 0x73, 0x72, 0x63, 0x2f, 0x69, 0x6e, 0x63, 0x6c, 0x75, 0x64, 0x65, 0x2f, 0x63
        /*0036*/ 	.byte	0x75, 0x74, 0x65, 0x2f, 0x70, 0x6f, 0x69, 0x6e, 0x74, 0x65, 0x72, 0x5f, 0x66, 0x6c, 0x61, 0x67
        /*0046*/ 	.byte	0x67, 0x65, 0x64, 0x2e, 0x68, 0x70, 0x70, 0x00
	.type		$str$26,@object
	.size		$str$26,($str$25 - $str$26)
$str$26:
        /*004e*/ 	.byte	0x2f, 0x74, 0x6d, 0x70, 0x2f, 0x63, 0x75, 0x74, 0x6c, 0x61, 0x73, 0x73, 0x5f, 0x73, 0x77, 0x65
        /*005e*/ 	.byte	0x65, 0x70, 0x5f, 0x73, 0x72, 0x63, 0x2f, 0x69, 0x6e, 0x63, 0x6c, 0x75, 0x64, 0x65, 0x2f, 0x63
        /*006e*/ 	.byte	0x75, 0x74, 0x65, 0x2f, 0x61, 0x74, 0x6f, 0x6d, 0x2f, 0x63, 0x6f, 0x70, 0x79, 0x5f, 0x74, 0x72
        /*007e*/ 	.byte	0x61, 0x69, 0x74, 0x73, 0x5f, 0x73, 0x6d, 0x31, 0x30, 0x30, 0x2e, 0x68, 0x70, 0x70, 0x00
	.type		$str$25,@object
	.size		$str$25,(__unnamed_1 - $str$25)
$str$25:
        /*008d*/ 	.byte	0x28, 0x28, 0x75, 0x69, 0x6e, 0x74, 0x33, 0x32, 0x5f, 0x74, 0x28, 0x74, 0x68, 0x72, 0x65, 0x61
        /*009d*/ 	.byte	0x64, 0x49, 0x64, 0x78, 0x2e, 0x78, 0x29, 0x20, 0x2f, 0x20, 0x33, 0x32, 0x29, 0x20, 0x25, 0x20
        /*00ad*/ 	.byte	0x34, 0x29, 0x20, 0x3d, 0x3d, 0x20, 0x28, 0x28, 0x28, 0x74, 0x6d, 0x65, 0x6d, 0x5f, 0x61, 0x64
        /*00bd*/ 	.byte	0x64, 0x72, 0x20, 0x3e, 0x3e, 0x20, 0x31, 0x36, 0x29, 0x20, 0x2f, 0x20, 0x33, 0x32, 0x29, 0x20
        /*00cd*/ 	.byte	0x25, 0x20, 0x34, 0x29, 0x00
	.type		__unnamed_1,@object
	.size		__unnamed_1,(__unnamed_2 - __unnamed_1)
__unnamed_1:
        /*00d2*/ 	.byte	0x61, 0x75, 0x74, 0x6f, 0x20, 0x63, 0x75, 0x74, 0x65, 0x3a, 0x3a, 0x61, 0x73, 0x5f, 0x70, 0x6f
        /* <DEDUP_REMOVED lines=24> */
        /*0262*/ 	.byte	0x5d, 0x00
	.type		__unnamed_2,@object
	.size		__unnamed_2,(.L_2 - __unnamed_2)
__unnamed_2:
        /* <DEDUP_REMOVED lines=42> */
        /*0504*/ 	.byte	0x43, 0x3c, 0x30, 0x3e, 0x3e, 0x3e, 0x3e, 0x5d, 0x00
.L_2:


//--------------------- .nv.shared._ZN7cutlass13device_kernelINS_4gemm6kernel13GemmUniversalIN4cute5tupleIJiiiiEEENS1_10collective13CollectiveMmaINS1_35MainloopSm100TmaUmmaWarpSpecializedILi41ELi2ELi4ENS5_IJNS4_1CILi4EEESB_NSA_ILi1EEEEEEEENS5_IJNSA_ILi256EEENSA_ILi64EEENSA_ILi32EEEEEEaNS5_IJlSC_lEEEaSJ_NS4_8TiledMMAINS4_8MMA_AtomIJNS4_21SM100_MMA_S8_2x1SM_SSIaaiLi256ELi64ELNS4_4UMMA5MajorE0ELSO_0ELNSN_8SaturateE0EEEEEENS4_6LayoutINS5_IJSC_SC_SC_EEENS5_IJNSA_ILi0EEESU_SU_EEEEENS5_IJNS4_10UnderscoreESX_SX_EEEEENS4_28SM100_TMA_2SM_LOAD_MULTICASTENS4_14ComposedLayoutINS4_7SwizzleILi1ELi4ELi3EEENS4_18smem_ptr_flag_bitsILi8EEENSS_INS5_IJNSA_ILi8EEESH_EEENS5_IJSH_SC_EEEEEEEvNS4_8identityES10_S1A_vS1B_EENS_8epilogue10collective18CollectiveEpilogueINS1D_23Sm100TmaWarpSpecializedILi1ELi1ELi64ELb0ELb0EEEJNS5_IJNSA_ILi128EEESG_SH_EEENS5_IJNSS_IS1I_SC_EENSS_ISG_SC_EEEEEaSJ_aSJ_NS1D_6fusion15FusionCallbacksIS1H_NS1N_17LinearCombinationIaiaiLNS_15FloatRoundStyleE2EEES1J_S1M_JEEENS4_5SM1004TMEM4LOAD26SM100_TMEM_LOAD_32dp32b64xENS4_13SM90_TMA_LOADENS11_INS12_ILi2ELi4ELi3EEES15_NSS_INS5_IJS16_SG_EEENS5_IJSG_SC_EEEEEEENS4_39AutoVectorizingCopyWithAssumedAlignmentILi128EEENS4_14SM90_TMA_STOREES22_S24_S24_EEEvvEEEEvNT_6ParamsE --------------------------
	.section	.nv.shared._ZN7cutlass13device_kernelINS_4gemm6kernel13GemmUniversalIN4cute5tupleIJiiiiEEENS1_10collective13CollectiveMmaINS1_35MainloopSm100TmaUmmaWarpSpecializedILi41ELi2ELi4ENS5_IJNS4_1CILi4EEESB_NSA_ILi1EEEEEEEENS5_IJNSA_ILi256EEENSA_ILi64EEENSA_ILi32EEEEEEaNS5_IJlSC_lEEEaSJ_NS4_8TiledMMAINS4_8MMA_AtomIJNS4_21SM100_MMA_S8_2x1SM_SSIaaiLi256ELi64ELNS4_4UMMA5MajorE0ELSO_0ELNSN_8SaturateE0EEEEEENS4_6LayoutINS5_IJSC_SC_SC_EEENS5_IJNSA_ILi0EEESU_SU_EEEEENS5_IJNS4_10UnderscoreESX_SX_EEEEENS4_28SM100_TMA_2SM_LOAD_MULTICASTENS4_14ComposedLayoutINS4_7SwizzleILi1ELi4ELi3EEENS4_18smem_ptr_flag_bitsILi8EEENSS_INS5_IJNSA_ILi8EEESH_EEENS5_IJSH_SC_EEEEEEEvNS4_8identityES10_S1A_vS1B_EENS_8epilogue10collective18CollectiveEpilogueINS1D_23Sm100TmaWarpSpecializedILi1ELi1ELi64ELb0ELb0EEEJNS5_IJNSA_ILi128EEESG_SH_EEENS5_IJNSS_IS1I_SC_EENSS_ISG_SC_EEEEEaSJ_aSJ_NS1D_6fusion15FusionCallbacksIS1H_NS1N_17LinearCombinationIaiaiLNS_15FloatRoundStyleE2EEES1J_S1M_JEEENS4_5SM1004TMEM4LOAD26SM100_TMEM_LOAD_32dp32b64xENS4_13SM90_TMA_LOADENS11_INS12_ILi2ELi4ELi3EEES15_NSS_INS5_IJS16_SG_EEENS5_IJSG_SC_EEEEEEENS4_39AutoVectorizingCopyWithAssumedAlignmentILi128EEENS4_14SM90_TMA_STOREES22_S24_S24_EEEvvEEEEvNT_6ParamsE,"aw",@nobits
	.sectionflags	@""
	.align	16
	.zero		1024


//--------------------- .nv.shared.reserved.0     --------------------------
	.section	.nv.shared.reserved.0,"aw",@nobits
	.weak		__nv_reservedSMEM_offset_0_alias
	.size		__nv_reservedSMEM_offset_0_alias, 0, 64
	.other		__nv_reservedSMEM_offset_0_alias,@"STO_CUDA_RESERVED_SHARED STV_DEFAULT"
__nv_reservedSMEM_offset_0_alias:
	.zero		0
.nv.shared.reserved.0:
	.zero		64
	.weak		__nv_reservedSMEM_tcgen05_partition
	.type		__nv_reservedSMEM_tcgen05_partition,@object
	.size		__nv_reservedSMEM_tcgen05_partition,(.L_0 - __nv_reservedSMEM_tcgen05_partition)
__nv_reservedSMEM_tcgen05_partition:
	.zero		32
.L_0:


//--------------------- .nv.global                --------------------------
	.section	.nv.global,"aw",@nobits
.nv.global:
	.type		_ZN40_INTERNAL_d24a4ad9_4_k_cu_0a93fe3c_327714cute1_E,@object
	.size		_ZN40_INTERNAL_d24a4ad9_4_k_cu_0a93fe3c_327714cute1_E,(_ZN40_INTERNAL_d24a4ad9_4_k_cu_0a93fe3c_327714cuda3std3__45__cpo6cbeginE - _ZN40_INTERNAL_d24a4ad9_4_k_cu_0a93fe3c_327714cute1_E)
_ZN40_INTERNAL_d24a4ad9_4_k_cu_0a93fe3c_327714cute1_E:
	.zero		1
	.type		_ZN40_INTERNAL_d24a4ad9_4_k_cu_0a93fe3c_327714cuda3std3__45__cpo6cbeginE,@object
	.size		_ZN40_INTERNAL_d24a4ad9_4_k_cu_0a93fe3c_327714cuda3std3__45__cpo6cbeginE,(_ZN40_INTERNAL_d24a4ad9_4_k_cu_0a93fe3c_327714cuda3std3__48in_placeE - _ZN40_INTERNAL_d24a4ad9_4_k_cu_0a93fe3c_327714cuda3std3__45__cpo6cbeginE)
_ZN40_INTERNAL_d24a4ad9_4_k_cu_0a93fe3c_327714cuda3std3__45__cpo6cbeginE:
	.zero		1
	.type		_ZN40_INTERNAL_d24a4ad9_4_k_cu_0a93fe3c_327714cuda3std3__48in_placeE,@object
	.size		_ZN40_INTERNAL_d24a4ad9_4_k_cu_0a93fe3c_327714cuda3std3__48in_placeE,(_ZN40_INTERNAL_d24a4ad9_4_k_cu_0a93fe3c_327714cuda3std6ranges3__45__cpo9iter_moveE - _ZN40_INTERNAL_d24a4ad9_4_k_cu_0a93fe3c_327714cuda3std3__48in_placeE)
_ZN40_INTERNAL_d24a4ad9_4_k_cu_0a93fe3c_327714cuda3std3__48in_placeE:
	.zero		1
	.type		_ZN40_INTERNAL_d24a4ad9_4_k_cu_0a93fe3c_327714cuda3std6ranges3__45__cpo9iter_moveE,@object
	.size		_ZN40_INTERNAL_d24a4ad9_4_k_cu_0a93fe3c_327714cuda3std6ranges3__45__cpo9iter_moveE,(_ZN40_INTERNAL_d24a4ad9_4_k_cu_0a93fe3c_327714cuda3std3__45__cpo5beginE - _ZN40_INTERNAL_d24a4ad9_4_k_cu_0a93fe3c_327714cuda3std6ranges3__45__cpo9iter_moveE)
_ZN40_INTERNAL_d24a4ad9_4_k_cu_0a93fe3c_327714cuda3std6ranges3__45__cpo9iter_moveE:
	.zero		1
	.type		_ZN40_INTERNAL_d24a4ad9_4_k_cu_0a93fe3c_327714cuda3std3__45__cpo5beginE,@object
	.size		_ZN40_INTERNAL_d24a4ad9_4_k_cu_0a93fe3c_327714cuda3std3__45__cpo5beginE,(_ZN40_INTERNAL_d24a4ad9_4_k_cu_0a93fe3c_327714cuda3std3__442_GLOBAL__N__d24a4ad9_4_k_cu_0a93fe3c_327716ignoreE - _ZN40_INTERNAL_d24a4ad9_4_k_cu_0a93fe3c_327714cuda3std3__45__cpo5beginE)
_ZN40_INTERNAL_d24a4ad9_4_k_cu_0a93fe3c_327714cuda3std3__45__cpo5beginE:
	.zero		1
	.type		_ZN40_INTERNAL_d24a4ad9_4_k_cu_0a93fe3c_327714cuda3std3__442_GLOBAL__N__d24a4ad9_4_k_cu_0a93fe3c_327716ignoreE,@object
	.size		_ZN40_INTERNAL_d24a4ad9_4_k_cu_0a93fe3c_327714cuda3std3__442_GLOBAL__N__d24a4ad9_4_k_cu_0a93fe3c_327716ignoreE,(_ZN40_INTERNAL_d24a4ad9_4_k_cu_0a93fe3c_327714cute7productE - _ZN40_INTERNAL_d24a4ad9_4_k_cu_0a93fe3c_327714cuda3std3__442_GLOBAL__N__d24a4ad9_4_k_cu_0a93fe3c_327716ignoreE)
_ZN40_INTERNAL_d24a4ad9_4_k_cu_0a93fe3c_327714cuda3std3__442_GLOBAL__N__d24a4ad9_4_k_cu_0a93fe3c_327716ignoreE:
	.zero		1
	.type		_ZN40_INTERNAL_d24a4ad9_4_k_cu_0a93fe3c_327714cute7productE,@object
	.size		_ZN40_INTERNAL_d24a4ad9_4_k_cu_0a93fe3c_327714cute7productE,(_ZN40_INTERNAL_d24a4ad9_4_k_cu_0a93fe3c_327714cuda3std3__45__cpo3endE - _ZN40_INTERNAL_d24a4ad9_4_k_cu_0a93fe3c_327714cute7productE)
_ZN40_INTERNAL_d24a4ad9_4_k_cu_0a93fe3c_327714cute7productE:
	.zero		1
	.type		_ZN40_INTERNAL_d24a4ad9_4_k_cu_0a93fe3c_327714cuda3std3__45__cpo3endE,@object
	.size		_ZN40_INTERNAL_d24a4ad9_4_k_cu_0a93fe3c_327714cuda3std3__45__cpo3endE,(_ZN40_INTERNAL_d24a4ad9_4_k_cu_0a93fe3c_327714cuda3std3__419piecewise_constructE - _ZN40_INTERNAL_d24a4ad9_4_k_cu_0a93fe3c_327714cuda3std3__45__cpo3endE)
_ZN40_INTERNAL_d24a4ad9_4_k_cu_0a93fe3c_327714cuda3std3__45__cpo3endE:
	.zero		1
	.type		_ZN40_INTERNAL_d24a4ad9_4_k_cu_0a93fe3c_327714cuda3std3__419piecewise_constructE,@object
	.size		_ZN40_INTERNAL_d24a4ad9_4_k_cu_0a93fe3c_327714cuda3std3__419piecewise_constructE,(_ZN40_INTERNAL_d24a4ad9_4_k_cu_0a93fe3c_327714cuda3std3__45__cpo4cendE - _ZN40_INTERNAL_d24a4ad9_4_k_cu_0a93fe3c_327714cuda3std3__419piecewise_constructE)
_ZN40_INTERNAL_d24a4ad9_4_k_cu_0a93fe3c_327714cuda3std3__419piecewise_constructE:
	.zero		1
	.type		_ZN40_INTERNAL_d24a4ad9_4_k_cu_0a93fe3c_327714cuda3std3__45__cpo4cendE,@object
	.size		_ZN40_INTERNAL_d24a4ad9_4_k_cu_0a93fe3c_327714cuda3std3__45__cpo4cendE,(_ZN40_INTERNAL_d24a4ad9_4_k_cu_0a93fe3c_327714cuda3std6ranges3__45__cpo4swapE - _ZN40_INTERNAL_d24a4ad9_4_k_cu_0a93fe3c_327714cuda3std3__45__cpo4cendE)
_ZN40_INTERNAL_d24a4ad9_4_k_cu_0a93fe3c_327714cuda3std3__45__cpo4cendE:
	.zero		1
	.type		_ZN40_INTERNAL_d24a4ad9_4_k_cu_0a93fe3c_327714cuda3std6ranges3__45__cpo4swapE,@object
	.size		_ZN40_INTERNAL_d24a4ad9_4_k_cu_0a93fe3c_327714cuda3std6ranges3__45__cpo4swapE,(.L_10 - _ZN40_INTERNAL_d24a4ad9_4_k_cu_0a93fe3c_327714cuda3std6ranges3__45__cpo4swapE)
_ZN40_INTERNAL_d24a4ad9_4_k_cu_0a93fe3c_327714cuda3std6ranges3__45__cpo4swapE:
	.zero		1
.L_10:


//--------------------- .nv.constant0._ZN7cutlass13device_kernelINS_4gemm6kernel13GemmUniversalIN4cute5tupleIJiiiiEEENS1_10collective13CollectiveMmaINS1_35MainloopSm100TmaUmmaWarpSpecializedILi41ELi2ELi4ENS5_IJNS4_1CILi4EEESB_NSA_ILi1EEEEEEEENS5_IJNSA_ILi256EEENSA_ILi64EEENSA_ILi32EEEEEEaNS5_IJlSC_lEEEaSJ_NS4_8TiledMMAINS4_8MMA_AtomIJNS4_21SM100_MMA_S8_2x1SM_SSIaaiLi256ELi64ELNS4_4UMMA5MajorE0ELSO_0ELNSN_8SaturateE0EEEEEENS4_6LayoutINS5_IJSC_SC_SC_EEENS5_IJNSA_ILi0EEESU_SU_EEEEENS5_IJNS4_10UnderscoreESX_SX_EEEEENS4_28SM100_TMA_2SM_LOAD_MULTICASTENS4_14ComposedLayoutINS4_7SwizzleILi1ELi4ELi3EEENS4_18smem_ptr_flag_bitsILi8EEENSS_INS5_IJNSA_ILi8EEESH_EEENS5_IJSH_SC_EEEEEEEvNS4_8identityES10_S1A_vS1B_EENS_8epilogue10collective18CollectiveEpilogueINS1D_23Sm100TmaWarpSpecializedILi1ELi1ELi64ELb0ELb0EEEJNS5_IJNSA_ILi128EEESG_SH_EEENS5_IJNSS_IS1I_SC_EENSS_ISG_SC_EEEEEaSJ_aSJ_NS1D_6fusion15FusionCallbacksIS1H_NS1N_17LinearCombinationIaiaiLNS_15FloatRoundStyleE2EEES1J_S1M_JEEENS4_5SM1004TMEM4LOAD26SM100_TMEM_LOAD_32dp32b64xENS4_13SM90_TMA_LOADENS11_INS12_ILi2ELi4ELi3EEES15_NSS_INS5_IJS16_SG_EEENS5_IJSG_SC_EEEEEEENS4_39AutoVectorizingCopyWithAssumedAlignmentILi128EEENS4_14SM90_TMA_STOREES22_S24_S24_EEEvvEEEEvNT_6ParamsE --------------------------
	.section	.nv.constant0._ZN7cutlass13device_kernelINS_4gemm6kernel13GemmUniversalIN4cute5tupleIJiiiiEEENS1_10collective13CollectiveMmaINS1_35MainloopSm100TmaUmmaWarpSpecializedILi41ELi2ELi4ENS5_IJNS4_1CILi4EEESB_NSA_ILi1EEEEEEEENS5_IJNSA_ILi256EEENSA_ILi64EEENSA_ILi32EEEEEEaNS5_IJlSC_lEEEaSJ_NS4_8TiledMMAINS4_8MMA_AtomIJNS4_21SM100_MMA_S8_2x1SM_SSIaaiLi256ELi64ELNS4_4UMMA5MajorE0ELSO_0ELNSN_8SaturateE0EEEEEENS4_6LayoutINS5_IJSC_SC_SC_EEENS5_IJNSA_ILi0EEESU_SU_EEEEENS5_IJNS4_10UnderscoreESX_SX_EEEEENS4_28SM100_TMA_2SM_LOAD_MULTICASTENS4_14ComposedLayoutINS4_7SwizzleILi1ELi4ELi3EEENS4_18smem_ptr_flag_bitsILi8EEENSS_INS5_IJNSA_ILi8EEESH_EEENS5_IJSH_SC_EEEEEEEvNS4_8identityES10_S1A_vS1B_EENS_8epilogue10collective18CollectiveEpilogueINS1D_23Sm100TmaWarpSpecializedILi1ELi1ELi64ELb0ELb0EEEJNS5_IJNSA_ILi128EEESG_SH_EEENS5_IJNSS_IS1I_SC_EENSS_ISG_SC_EEEEEaSJ_aSJ_NS1D_6fusion15FusionCallbacksIS1H_NS1N_17LinearCombinationIaiaiLNS_15FloatRoundStyleE2EEES1J_S1M_JEEENS4_5SM1004TMEM4LOAD26SM100_TMEM_LOAD_32dp32b64xENS4_13SM90_TMA_LOADENS11_INS12_ILi2ELi4ELi3EEES15_NSS_INS5_IJS16_SG_EEENS5_IJSG_SC_EEEEEEENS4_39AutoVectorizingCopyWithAssumedAlignmentILi128EEENS4_14SM90_TMA_STOREES22_S24_S24_EEEvvEEEEvNT_6ParamsE,"a",@progbits
	.sectionflags	@""
	.align	4
.nv.constant0._ZN7cutlass13device_kernelINS_4gemm6kernel13GemmUniversalIN4cute5tupleIJiiiiEEENS1_10collective13CollectiveMmaINS1_35MainloopSm100TmaUmmaWarpSpecializedILi41ELi2ELi4ENS5_IJNS4_1CILi4EEESB_NSA_ILi1EEEEEEEENS5_IJNSA_ILi256EEENSA_ILi64EEENSA_ILi32EEEEEEaNS5_IJlSC_lEEEaSJ_NS4_8TiledMMAINS4_8MMA_AtomIJNS4_21SM100_MMA_S8_2x1SM_SSIaaiLi256ELi64ELNS4_4UMMA5MajorE0ELSO_0ELNSN_8SaturateE0EEEEEENS4_6LayoutINS5_IJSC_SC_SC_EEENS5_IJNSA_ILi0EEESU_SU_EEEEENS5_IJNS4_10UnderscoreESX_SX_EEEEENS4_28SM100_TMA_2SM_LOAD_MULTICASTENS4_14ComposedLayoutINS4_7SwizzleILi1ELi4ELi3EEENS4_18smem_ptr_flag_bitsILi8EEENSS_INS5_IJNSA_ILi8EEESH_EEENS5_IJSH_SC_EEEEEEEvNS4_8identityES10_S1A_vS1B_EENS_8epilogue10collective18CollectiveEpilogueINS1D_23Sm100TmaWarpSpecializedILi1ELi1ELi64ELb0ELb0EEEJNS5_IJNSA_ILi128EEESG_SH_EEENS5_IJNSS_IS1I_SC_EENSS_ISG_SC_EEEEEaSJ_aSJ_NS1D_6fusion15FusionCallbacksIS1H_NS1N_17LinearCombinationIaiaiLNS_15FloatRoundStyleE2EEES1J_S1M_JEEENS4_5SM1004TMEM4LOAD26SM100_TMEM_LOAD_32dp32b64xENS4_13SM90_TMA_LOADENS11_INS12_ILi2ELi4ELi3EEES15_NSS_INS5_IJS16_SG_EEENS5_IJSG_SC_EEEEEEENS4_39AutoVectorizingCopyWithAssumedAlignmentILi128EEENS4_14SM90_TMA_STOREES22_S24_S24_EEEvvEEEEvNT_6ParamsE:
	.zero		2944


//--------------------- SYMBOLS --------------------------

	.type		.nv.reservedSmem.offset0,@object
	.size		.nv.reservedSmem.offset0,0x4
	.type		.nv.reservedSmem.cap,@object
	.size		.nv.reservedSmem.cap,0x4
	.type		__assertfail,@function
